	.target	sm_90a

	.elftype	@"ET_EXEC"


//--------------------- .note.nv.tkinfo           --------------------------
	.section	.note.nv.tkinfo,"",@"SHT_NOTE"
	.sectionflags	@"SHF_NOTE_NV_TKINFO"
	.tkinfo
        /*0018*/ 	.word	0x00000002
        /*0030*/ 	.string	""
        /*0030*/ 	.string	"ptxas"
        /*0030*/ 	.string	"Cuda compilation tools, release 13.0, V13.0.88"
        /*0030*/ 	.string	"Build cuda_13.0.r13.0/compiler.36424714_0"
        /*0030*/ 	.string	"-arch sm_90a -m 64 "



//--------------------- .note.nv.cuinfo           --------------------------
	.section	.note.nv.cuinfo,"",@"SHT_NOTE"
	.sectionflags	@"SHF_NOTE_NV_CUINFO"
        /*0018*/ 	.short	0x0002
        /*001a*/ 	.short	0x005a
        /*001c*/ 	.short	0x0082
	.zero		2


//--------------------- .nv.info                  --------------------------
	.section	.nv.info,"",@"SHT_CUDA_INFO"
	.align	4


	//----- nvinfo : EIATTR_REGCOUNT
	.align		4
        /*0000*/ 	.byte	0x04, 0x2f
        /*0002*/ 	.short	(.L_15 - .L_14)
	.align		4
.L_14:
        /*0004*/ 	.word	index@(_ZN7cutlass13device_kernelINS_4gemm6kernel13GemmUniversalIN4cute5tupleIJiiiiEEENS1_10collective13CollectiveMmaINS1_34MainloopSm90TmaGmmaWarpSpecializedILi3ENS5_IJNS4_1CILi1EEENSA_ILi2EEESB_EEENS1_35KernelTmaWarpSpecializedCooperativeEEENS5_IJNSA_ILi128EEESG_NSA_ILi32EEEEEENS_10bfloat16_tENS5_IJlSB_lEEESJ_SK_NS4_8TiledMMAINS4_8MMA_AtomIJNS4_4SM904GMMA28MMA_64x128x16_F32BF16BF16_SSILNSO_5MajorE0ELSQ_0ELNSO_7ScaleInE1ELSR_1EEEEEENS4_6LayoutINS5_IJSC_SB_SB_EEENS5_IJSB_NSA_ILi0EEESW_EEEEENS5_IJNS4_10UnderscoreESZ_SZ_EEEEENS4_23SM90_TMA_LOAD_MULTICASTENS4_14ComposedLayoutINS4_7SwizzleILi2ELi4ELi3EEENS4_18smem_ptr_flag_bitsILi16EEENSU_INS5_IJNSA_ILi8EEESH_EEENS5_IJSH_SB_EEEEEEEvNS4_8identityENS4_13SM90_TMA_LOADES1C_vS1D_EENS_8epilogue10collective6detail29Sm90TmaWarpSpecializedAdapterINS1H_15DefaultEpilogueISJ_SK_SK_NS1G_6thread17LinearCombinationISJ_Li1EffLNS1L_9ScaleType4KindE0ELNS_15FloatRoundStyleE2ESJ_EENS1_15EpilogueDefaultEEEEEvvEEEEvNT_6ParamsE)
        /*0008*/ 	.word	0x000000a8


	//----- nvinfo : EIATTR_FRAME_SIZE
	.align		4
.L_15:
        /*000c*/ 	.byte	0x04, 0x11
        /*000e*/ 	.short	(.L_17 - .L_16)
	.align		4
.L_16:
        /*0010*/ 	.word	index@(_ZN7cutlass13device_kernelINS_4gemm6kernel13GemmUniversalIN4cute5tupleIJiiiiEEENS1_10collective13CollectiveMmaINS1_34MainloopSm90TmaGmmaWarpSpecializedILi3ENS5_IJNS4_1CILi1EEENSA_ILi2EEESB_EEENS1_35KernelTmaWarpSpecializedCooperativeEEENS5_IJNSA_ILi128EEESG_NSA_ILi32EEEEEENS_10bfloat16_tENS5_IJlSB_lEEESJ_SK_NS4_8TiledMMAINS4_8MMA_AtomIJNS4_4SM904GMMA28MMA_64x128x16_F32BF16BF16_SSILNSO_5MajorE0ELSQ_0ELNSO_7ScaleInE1ELSR_1EEEEEENS4_6LayoutINS5_IJSC_SB_SB_EEENS5_IJSB_NSA_ILi0EEESW_EEEEENS5_IJNS4_10UnderscoreESZ_SZ_EEEEENS4_23SM90_TMA_LOAD_MULTICASTENS4_14ComposedLayoutINS4_7SwizzleILi2ELi4ELi3EEENS4_18smem_ptr_flag_bitsILi16EEENSU_INS5_IJNSA_ILi8EEESH_EEENS5_IJSH_SB_EEEEEEEvNS4_8identityENS4_13SM90_TMA_LOADES1C_vS1D_EENS_8epilogue10collective6detail29Sm90TmaWarpSpecializedAdapterINS1H_15DefaultEpilogueISJ_SK_SK_NS1G_6thread17LinearCombinationISJ_Li1EffLNS1L_9ScaleType4KindE0ELNS_15FloatRoundStyleE2ESJ_EENS1_15EpilogueDefaultEEEEEvvEEEEvNT_6ParamsE)
        /*0014*/ 	.word	0x00000000


	//----- nvinfo : EIATTR_MIN_STACK_SIZE
	.align		4
.L_17:
        /*0018*/ 	.byte	0x04, 0x12
        /*001a*/ 	.short	(.L_19 - .L_18)
	.align		4
.L_18:
        /*001c*/ 	.word	index@(_ZN7cutlass13device_kernelINS_4gemm6kernel13GemmUniversalIN4cute5tupleIJiiiiEEENS1_10collective13CollectiveMmaINS1_34MainloopSm90TmaGmmaWarpSpecializedILi3ENS5_IJNS4_1CILi1EEENSA_ILi2EEESB_EEENS1_35KernelTmaWarpSpecializedCooperativeEEENS5_IJNSA_ILi128EEESG_NSA_ILi32EEEEEENS_10bfloat16_tENS5_IJlSB_lEEESJ_SK_NS4_8TiledMMAINS4_8MMA_AtomIJNS4_4SM904GMMA28MMA_64x128x16_F32BF16BF16_SSILNSO_5MajorE0ELSQ_0ELNSO_7ScaleInE1ELSR_1EEEEEENS4_6LayoutINS5_IJSC_SB_SB_EEENS5_IJSB_NSA_ILi0EEESW_EEEEENS5_IJNS4_10UnderscoreESZ_SZ_EEEEENS4_23SM90_TMA_LOAD_MULTICASTENS4_14ComposedLayoutINS4_7SwizzleILi2ELi4ELi3EEENS4_18smem_ptr_flag_bitsILi16EEENSU_INS5_IJNSA_ILi8EEESH_EEENS5_IJSH_SB_EEEEEEEvNS4_8identityENS4_13SM90_TMA_LOADES1C_vS1D_EENS_8epilogue10collective6detail29Sm90TmaWarpSpecializedAdapterINS1H_15DefaultEpilogueISJ_SK_SK_NS1G_6thread17LinearCombinationISJ_Li1EffLNS1L_9ScaleType4KindE0ELNS_15FloatRoundStyleE2ESJ_EENS1_15EpilogueDefaultEEEEEvvEEEEvNT_6ParamsE)
        /*0020*/ 	.word	0x00000000
.L_19:


//--------------------- .nv.compat                --------------------------
	.section	.nv.compat,"",@"SHT_CUDA_COMPAT_INFO"
	.align	4
        /*0000*/ 	.byte	0x02, 0x09, 0x01, 0x00, 0x02, 0x02, 0x04, 0x00, 0x02, 0x05, 0x05, 0x00, 0x03, 0x07, 0x01, 0x01
        /*0010*/ 	.byte	0x02, 0x03, 0x01, 0x00, 0x02, 0x06, 0x01, 0x00, 0x04, 0x0b, 0x08, 0x00, 0x00, 0x00, 0x00, 0x00
        /*0020*/ 	.byte	0x00, 0x00, 0x00, 0x00


//--------------------- .nv.info._ZN7cutlass13device_kernelINS_4gemm6kernel13GemmUniversalIN4cute5tupleIJiiiiEEENS1_10collective13CollectiveMmaINS1_34MainloopSm90TmaGmmaWarpSpecializedILi3ENS5_IJNS4_1CILi1EEENSA_ILi2EEESB_EEENS1_35KernelTmaWarpSpecializedCooperativeEEENS5_IJNSA_ILi128EEESG_NSA_ILi32EEEEEENS_10bfloat16_tENS5_IJlSB_lEEESJ_SK_NS4_8TiledMMAINS4_8MMA_AtomIJNS4_4SM904GMMA28MMA_64x128x16_F32BF16BF16_SSILNSO_5MajorE0ELSQ_0ELNSO_7ScaleInE1ELSR_1EEEEEENS4_6LayoutINS5_IJSC_SB_SB_EEENS5_IJSB_NSA_ILi0EEESW_EEEEENS5_IJNS4_10UnderscoreESZ_SZ_EEEEENS4_23SM90_TMA_LOAD_MULTICASTENS4_14ComposedLayoutINS4_7SwizzleILi2ELi4ELi3EEENS4_18smem_ptr_flag_bitsILi16EEENSU_INS5_IJNSA_ILi8EEESH_EEENS5_IJSH_SB_EEEEEEEvNS4_8identityENS4_13SM90_TMA_LOADES1C_vS1D_EENS_8epilogue10collective6detail29Sm90TmaWarpSpecializedAdapterINS1H_15DefaultEpilogueISJ_SK_SK_NS1G_6thread17LinearCombinationISJ_Li1EffLNS1L_9ScaleType4KindE0ELNS_15FloatRoundStyleE2ESJ_EENS1_15EpilogueDefaultEEEEEvvEEEEvNT_6ParamsE --------------------------
	.section	.nv.info._ZN7cutlass13device_kernelINS_4gemm6kernel13GemmUniversalIN4cute5tupleIJiiiiEEENS1_10collective13CollectiveMmaINS1_34MainloopSm90TmaGmmaWarpSpecializedILi3ENS5_IJNS4_1CILi1EEENSA_ILi2EEESB_EEENS1_35KernelTmaWarpSpecializedCooperativeEEENS5_IJNSA_ILi128EEESG_NSA_ILi32EEEEEENS_10bfloat16_tENS5_IJlSB_lEEESJ_SK_NS4_8TiledMMAINS4_8MMA_AtomIJNS4_4SM904GMMA28MMA_64x128x16_F32BF16BF16_SSILNSO_5MajorE0ELSQ_0ELNSO_7ScaleInE1ELSR_1EEEEEENS4_6LayoutINS5_IJSC_SB_SB_EEENS5_IJSB_NSA_ILi0EEESW_EEEEENS5_IJNS4_10UnderscoreESZ_SZ_EEEEENS4_23SM90_TMA_LOAD_MULTICASTENS4_14ComposedLayoutINS4_7SwizzleILi2ELi4ELi3EEENS4_18smem_ptr_flag_bitsILi16EEENSU_INS5_IJNSA_ILi8EEESH_EEENS5_IJSH_SB_EEEEEEEvNS4_8identityENS4_13SM90_TMA_LOADES1C_vS1D_EENS_8epilogue10collective6detail29Sm90TmaWarpSpecializedAdapterINS1H_15DefaultEpilogueISJ_SK_SK_NS1G_6thread17LinearCombinationISJ_Li1EffLNS1L_9ScaleType4KindE0ELNS_15FloatRoundStyleE2ESJ_EENS1_15EpilogueDefaultEEEEEvvEEEEvNT_6ParamsE,"",@"SHT_CUDA_INFO"
	.sectionflags	@""
	.align	4


	//----- nvinfo : EIATTR_CUDA_API_VERSION
	.align		4
        /*0000*/ 	.byte	0x04, 0x37
        /*0002*/ 	.short	(.L_21 - .L_20)
.L_20:
        /*0004*/ 	.word	0x00000082


	//----- nvinfo : EIATTR_KPARAM_INFO
	.align		4
.L_21:
        /*0008*/ 	.byte	0x04, 0x17
        /*000a*/ 	.short	(.L_23 - .L_22)
.L_22:
        /*000c*/ 	.word	0x00000000
        /*0010*/ 	.short	0x0000
        /*0012*/ 	.short	0x0070
        /*0014*/ 	.byte	0x00, 0xf0, 0x01, 0x10


	//----- nvinfo : EIATTR_SPARSE_MMA_MASK
	.align		4
.L_23:
        /*0018*/ 	.byte	0x03, 0x50
        /*001a*/ 	.short	0x0000


	//----- nvinfo : EIATTR_MAXREG_COUNT
	.align		4
        /*001c*/ 	.byte	0x03, 0x1b
        /*001e*/ 	.short	0x00a8


	//----- nvinfo : EIATTR_NUM_BARRIERS
	.align		4
        /*0020*/ 	.byte	0x02, 0x4c
        /*0022*/ 	.byte	0x01
	.zero		1


	//----- nvinfo : EIATTR_EXTERNS
	.align		4
        /*0024*/ 	.byte	0x04, 0x0f
        /*0026*/ 	.short	(.L_25 - .L_24)


	//   ....[0]....
	.align		4
.L_24:
        /*0028*/ 	.word	index@(__assertfail)


	//----- nvinfo : EIATTR_MERCURY_ISA_VERSION
	.align		4
.L_25:
        /*002c*/ 	.byte	0x03, 0x5f
        /*002e*/ 	.short	0x0101


	//----- nvinfo : EIATTR_INT_WARP_WIDE_INSTR_OFFSETS
	.align		4
        /*0030*/ 	.byte	0x04, 0x31
        /*0032*/ 	.short	(.L_27 - .L_26)


	//   ....[0]....
.L_26:
        /*0034*/ 	.word	0x00000450


	//   ....[1]....
        /*0038*/ 	.word	0x00000470


	//   ....[2]....
        /*003c*/ 	.word	0x00000620


	//----- nvinfo : EIATTR_COOP_GROUP_MASK_REGIDS
	.align		4
.L_27:
        /*0040*/ 	.byte	0x04, 0x29
        /*0042*/ 	.short	(.L_29 - .L_28)


	//   ....[0]....
.L_28:
        /*0044*/ 	.word	0xffffffff


	//   ....[1]....
        /*0048*/ 	.word	0xffffffff


	//   ....[2]....
        /*004c*/ 	.word	0xffffffff


	//   ....[3]....
        /*0050*/ 	.word	0xffffffff


	//   ....[4]....
        /*0054*/ 	.word	0xffffffff


	//   ....[5]....
        /*0058*/ 	.word	0xffffffff


	//----- nvinfo : EIATTR_COOP_GROUP_INSTR_OFFSETS
	.align		4
.L_29:
        /*005c*/ 	.byte	0x04, 0x28
        /*005e*/ 	.short	(.L_31 - .L_30)


	//   ....[0]....
.L_30:
        /*0060*/ 	.word	0x00000060


	//   ....[1]....
        /*0064*/ 	.word	0x00000070


	//   ....[2]....
        /*0068*/ 	.word	0x00000130


	//   ....[3]....
        /*006c*/ 	.word	0x000002a0


	//   ....[4]....
        /*0070*/ 	.word	0x00000760


	//   ....[5]....
        /*0074*/ 	.word	0x000011a0


	//----- nvinfo : EIATTR_REG_RECONFIG
	.align		4
.L_31:
        /*0078*/ 	.byte	0x01, 0x54
	.zero		2


	//----- nvinfo : EIATTR_SYSCALL_OFFSETS
	.align		4
        /*007c*/ 	.byte	0x04, 0x46
        /*007e*/ 	.short	(.L_33 - .L_32)


	//   ....[0]....
.L_32:
        /*0080*/ 	.word	0x00001360


	//----- nvinfo : EIATTR_MBARRIER_INSTR_OFFSETS
	.align		4
.L_33:
        /*0084*/ 	.byte	0x04, 0x39
        /*0086*/ 	.short	(.L_35 - .L_34)


	//   ....[0]....
.L_34:
        /*0088*/ 	.word	0x00000230
        /*008c*/ 	.word	0x000000ff
        /*0090*/ 	.word	0x00000000
        /*0094*/ 	.short	0x0100
        /*0096*/ 	.byte	0x08
	.zero		1


	//   ....[1]....
        /*0098*/ 	.word	0x00000240
        /*009c*/ 	.word	0x000000ff
        /*00a0*/ 	.word	0x00000018
        /*00a4*/ 	.short	0x0100
        /*00a6*/ 	.byte	0x08
	.zero		1


	//   ....[2]....
        /*00a8*/ 	.word	0x00000250
        /*00ac*/ 	.word	0x000000ff
        /*00b0*/ 	.word	0x00000008
        /*00b4*/ 	.short	0x0100
        /*00b6*/ 	.byte	0x08
	.zero		1


	//   ....[3]....
        /*00b8*/ 	.word	0x00000260
        /*00bc*/ 	.word	0x000000ff
        /*00c0*/ 	.word	0x00000020
        /*00c4*/ 	.short	0x0100
        /*00c6*/ 	.byte	0x08
	.zero		1


	//   ....[4]....
        /*00c8*/ 	.word	0x00000270
        /*00cc*/ 	.word	0x000000ff
        /*00d0*/ 	.word	0x00000010
        /*00d4*/ 	.short	0x0100
        /*00d6*/ 	.byte	0x08
	.zero		1


	//   ....[5]....
        /*00d8*/ 	.word	0x00000280
        /*00dc*/ 	.word	0x000000ff
        /*00e0*/ 	.word	0x00000028
        /*00e4*/ 	.short	0x0100
        /*00e6*/ 	.byte	0x08
	.zero		1


	//   ....[6]....
        /*00e8*/ 	.word	0x000006a0
        /*00ec*/ 	.word	0x000000ff
        /*00f0*/ 	.word	0x00000040
        /*00f4*/ 	.short	0x0100
        /*00f6*/ 	.byte	0x06
	.zero		1


	//   ....[7]....
        /*00f8*/ 	.word	0x00000710
        /*00fc*/ 	.word	0x000000ff
        /*0100*/ 	.word	0x00000048
        /*0104*/ 	.short	0x0100
        /*0106*/ 	.byte	0x06
	.zero		1


	//   ....[8]....
        /*0108*/ 	.word	0x00001420
        /*010c*/ 	.word	0x00000003
        /*0110*/ 	.word	0x00000000
        /*0114*/ 	.short	0x010a
        /*0116*/ 	.byte	0x3f
	.zero		1


	//   ....[9]....
        /*0118*/ 	.word	0x00001460
        /*011c*/ 	.word	0x00000003
        /*0120*/ 	.word	0x00000000
        /*0124*/ 	.short	0x010a
        /*0126*/ 	.byte	0x3f
	.zero		1


	//   ....[10]....
        /*0128*/ 	.word	0x00001730
        /*012c*/ 	.word	0x00000005
        /*0130*/ 	.word	0x00000000
        /*0134*/ 	.short	0x010a
        /*0136*/ 	.byte	0x3f
	.zero		1


	//   ....[11]....
        /*0138*/ 	.word	0x00001770
        /*013c*/ 	.word	0x00000005
        /*0140*/ 	.word	0x00000000
        /*0144*/ 	.short	0x010a
        /*0146*/ 	.byte	0x3f
	.zero		1


	//   ....[12]....
        /*0148*/ 	.word	0x000018d0
        /*014c*/ 	.word	0x00000005
        /*0150*/ 	.word	0x00000000
        /*0154*/ 	.short	0x0101
        /*0156*/ 	.byte	0x3f
	.zero		1


	//   ....[13]....
        /*0158*/ 	.word	0x00001af0
        /*015c*/ 	.word	0x00000003
        /*0160*/ 	.word	0x00000000
        /*0164*/ 	.short	0x0101
        /*0166*/ 	.byte	0x3f
	.zero		1


	//   ....[14]....
        /*0168*/ 	.word	0x00006d90
        /*016c*/ 	.word	0x00000014
        /*0170*/ 	.word	0x00000018
        /*0174*/ 	.short	0x010a
        /*0176*/ 	.byte	0x3f
	.zero		1


	//   ....[15]....
        /*0178*/ 	.word	0x00007110
        /*017c*/ 	.word	0x00000003
        /*0180*/ 	.word	0x00000048
        /*0184*/ 	.short	0x0101
        /*0186*/ 	.byte	0x3f
	.zero		1


	//   ....[16]....
        /*0188*/ 	.word	0x00007860
        /*018c*/ 	.word	0x00000007
        /*0190*/ 	.word	0x00000000
        /*0194*/ 	.short	0x010a
        /*0196*/ 	.byte	0x3f
	.zero		1


	//   ....[17]....
        /*0198*/ 	.word	0x000078e0
        /*019c*/ 	.word	0x00000006
        /*01a0*/ 	.word	0x00000000
        /*01a4*/ 	.short	0x010a
        /*01a6*/ 	.byte	0x3f
	.zero		1


	//   ....[18]....
        /*01a8*/ 	.word	0x00007970
        /*01ac*/ 	.word	0x00000003
        /*01b0*/ 	.word	0x00000000
        /*01b4*/ 	.short	0x010a
        /*01b6*/ 	.byte	0x3f
	.zero		1


	//   ....[19]....
        /*01b8*/ 	.word	0x000079d0
        /*01bc*/ 	.word	0x00000003
        /*01c0*/ 	.word	0x00000000
        /*01c4*/ 	.short	0x010a
        /*01c6*/ 	.byte	0x3f
	.zero		1


	//   ....[20]....
        /*01c8*/ 	.word	0x00007a20
        /*01cc*/ 	.word	0x00000005
        /*01d0*/ 	.word	0x00000000
        /*01d4*/ 	.short	0x010a
        /*01d6*/ 	.byte	0x3f
	.zero		1


	//   ....[21]....
        /*01d8*/ 	.word	0x00007af0
        /*01dc*/ 	.word	0x00000014
        /*01e0*/ 	.word	0x00000018
        /*01e4*/ 	.short	0x010a
        /*01e6*/ 	.byte	0x3f
	.zero		1


	//   ....[22]....
        /*01e8*/ 	.word	0x00007bc0
        /*01ec*/ 	.word	0x00000007
        /*01f0*/ 	.word	0x00000000
        /*01f4*/ 	.short	0x010a
        /*01f6*/ 	.byte	0x3f
	.zero		1


	//   ....[23]....
        /*01f8*/ 	.word	0x00007c10
        /*01fc*/ 	.word	0x00000006
        /*0200*/ 	.word	0x00000000
        /*0204*/ 	.short	0x010a
        /*0206*/ 	.byte	0x3f
	.zero		1


	//----- nvinfo : EIATTR_NUM_MBARRIERS
	.align		4
.L_35:
        /*0208*/ 	.byte	0x03, 0x38
        /*020a*/ 	.short	0x0008


	//----- nvinfo : EIATTR_EXIT_INSTR_OFFSETS
	.align		4
        /*020c*/ 	.byte	0x04, 0x1c
        /*020e*/ 	.short	(.L_37 - .L_36)


	//   ....[0]....
.L_36:
        /*0210*/ 	.word	0x000008c0


	//   ....[1]....
        /*0214*/ 	.word	0x000010d0


	//   ....[2]....
        /*0218*/ 	.word	0x000064b0


	//   ....[3]....
        /*021c*/ 	.word	0x00006a10


	//   ....[4]....
        /*0220*/ 	.word	0x000079c0


	//----- nvinfo : EIATTR_MAX_THREADS
	.align		4
.L_37:
        /*0224*/ 	.byte	0x04, 0x05
        /*0226*/ 	.short	(.L_39 - .L_38)
.L_38:
        /*0228*/ 	.word	0x00000180
        /*022c*/ 	.word	0x00000001
        /*0230*/ 	.word	0x00000001


	//----- nvinfo : EIATTR_CRS_STACK_SIZE
	.align		4
.L_39:
        /*0234*/ 	.byte	0x04, 0x1e
        /*0236*/ 	.short	(.L_41 - .L_40)
.L_40:
        /*0238*/ 	.word	0x00000000


	//----- nvinfo : EIATTR_CBANK_PARAM_SIZE
	.align		4
.L_41:
        /*023c*/ 	.byte	0x03, 0x19
        /*023e*/ 	.short	0x0470


	//----- nvinfo : EIATTR_PARAM_CBANK
	.align		4
        /*0240*/ 	.byte	0x04, 0x0a
        /*0242*/ 	.short	(.L_43 - .L_42)
	.align		4
.L_42:
        /*0244*/ 	.word	index@(.nv.constant0._ZN7cutlass13device_kernelINS_4gemm6kernel13GemmUniversalIN4cute5tupleIJiiiiEEENS1_10collective13CollectiveMmaINS1_34MainloopSm90TmaGmmaWarpSpecializedILi3ENS5_IJNS4_1CILi1EEENSA_ILi2EEESB_EEENS1_35KernelTmaWarpSpecializedCooperativeEEENS5_IJNSA_ILi128EEESG_NSA_ILi32EEEEEENS_10bfloat16_tENS5_IJlSB_lEEESJ_SK_NS4_8TiledMMAINS4_8MMA_AtomIJNS4_4SM904GMMA28MMA_64x128x16_F32BF16BF16_SSILNSO_5MajorE0ELSQ_0ELNSO_7ScaleInE1ELSR_1EEEEEENS4_6LayoutINS5_IJSC_SB_SB_EEENS5_IJSB_NSA_ILi0EEESW_EEEEENS5_IJNS4_10UnderscoreESZ_SZ_EEEEENS4_23SM90_TMA_LOAD_MULTICASTENS4_14ComposedLayoutINS4_7SwizzleILi2ELi4ELi3EEENS4_18smem_ptr_flag_bitsILi16EEENSU_INS5_IJNSA_ILi8EEESH_EEENS5_IJSH_SB_EEEEEEEvNS4_8identityENS4_13SM90_TMA_LOADES1C_vS1D_EENS_8epilogue10collective6detail29Sm90TmaWarpSpecializedAdapterINS1H_15DefaultEpilogueISJ_SK_SK_NS1G_6thread17LinearCombinationISJ_Li1EffLNS1L_9ScaleType4KindE0ELNS_15FloatRoundStyleE2ESJ_EENS1_15EpilogueDefaultEEEEEvvEEEEvNT_6ParamsE)
        /*0248*/ 	.short	0x0210
        /*024a*/ 	.short	0x0470


	//----- nvinfo : EIATTR_SW_WAR
	.align		4
.L_43:
        /*024c*/ 	.byte	0x04, 0x36
        /*024e*/ 	.short	(.L_45 - .L_44)
.L_44:
        /*0250*/ 	.word	0x00000008
.L_45:


//--------------------- .nv.callgraph             --------------------------
	.section	.nv.callgraph,"",@"SHT_CUDA_CALLGRAPH"
	.align	4
	.sectionentsize	8
	.align		4
        /*0000*/ 	.word	0x00000000
	.align		4
        /*0004*/ 	.word	0xffffffff
	.align		4
        /*0008*/ 	.word	index@(_ZN7cutlass13device_kernelINS_4gemm6kernel13GemmUniversalIN4cute5tupleIJiiiiEEENS1_10collective13CollectiveMmaINS1_34MainloopSm90TmaGmmaWarpSpecializedILi3ENS5_IJNS4_1CILi1EEENSA_ILi2EEESB_EEENS1_35KernelTmaWarpSpecializedCooperativeEEENS5_IJNSA_ILi128EEESG_NSA_ILi32EEEEEENS_10bfloat16_tENS5_IJlSB_lEEESJ_SK_NS4_8TiledMMAINS4_8MMA_AtomIJNS4_4SM904GMMA28MMA_64x128x16_F32BF16BF16_SSILNSO_5MajorE0ELSQ_0ELNSO_7ScaleInE1ELSR_1EEEEEENS4_6LayoutINS5_IJSC_SB_SB_EEENS5_IJSB_NSA_ILi0EEESW_EEEEENS5_IJNS4_10UnderscoreESZ_SZ_EEEEENS4_23SM90_TMA_LOAD_MULTICASTENS4_14ComposedLayoutINS4_7SwizzleILi2ELi4ELi3EEENS4_18smem_ptr_flag_bitsILi16EEENSU_INS5_IJNSA_ILi8EEESH_EEENS5_IJSH_SB_EEEEEEEvNS4_8identityENS4_13SM90_TMA_LOADES1C_vS1D_EENS_8epilogue10collective6detail29Sm90TmaWarpSpecializedAdapterINS1H_15DefaultEpilogueISJ_SK_SK_NS1G_6thread17LinearCombinationISJ_Li1EffLNS1L_9ScaleType4KindE0ELNS_15FloatRoundStyleE2ESJ_EENS1_15EpilogueDefaultEEEEEvvEEEEvNT_6ParamsE)
	.align		4
        /*000c*/ 	.word	index@(__assertfail)
	.align		4
        /*0010*/ 	.word	0x00000000
	.align		4
        /*0014*/ 	.word	0xfffffffe
	.align		4
        /*0018*/ 	.word	0x00000000
	.align		4
        /*001c*/ 	.word	0xfffffffd
	.align		4
        /*0020*/ 	.word	0x00000000
	.align		4
        /*0024*/ 	.word	0xfffffffc


//--------------------- .nv.constant4             --------------------------
	.section	.nv.constant4,"a",@progbits
	.align	8
	.align		8
.nv.constant4:
        /*0000*/ 	.dword	__assertfail
	.align		8
        /*0008*/ 	.dword	__unnamed_1
	.align		8
        /*0010*/ 	.dword	_ZN39_INTERNAL_6e7846a7_4_k_cu_71228f50_28794cuda3std3__45__cpo5beginE
	.align		8
        /*0018*/ 	.dword	_ZN39_INTERNAL_6e7846a7_4_k_cu_71228f50_28794cuda3std3__45__cpo3endE
	.align		8
        /*0020*/ 	.dword	_ZN39_INTERNAL_6e7846a7_4_k_cu_71228f50_28794cuda3std3__45__cpo6cbeginE
	.align		8
        /*0028*/ 	.dword	_ZN39_INTERNAL_6e7846a7_4_k_cu_71228f50_28794cuda3std3__45__cpo4cendE
	.align		8
        /*0030*/ 	.dword	_ZN39_INTERNAL_6e7846a7_4_k_cu_71228f50_28794cuda3std3__441_GLOBAL__N__6e7846a7_4_k_cu_71228f50_28796ignoreE
	.align		8
        /*0038*/ 	.dword	_ZN39_INTERNAL_6e7846a7_4_k_cu_71228f50_28794cuda3std3__419piecewise_constructE
	.align		8
        /*0040*/ 	.dword	_ZN39_INTERNAL_6e7846a7_4_k_cu_71228f50_28794cuda3std3__48in_placeE
	.align		8
        /*0048*/ 	.dword	_ZN39_INTERNAL_6e7846a7_4_k_cu_71228f50_28794cuda3std6ranges3__45__cpo4swapE
	.align		8
        /*0050*/ 	.dword	_ZN39_INTERNAL_6e7846a7_4_k_cu_71228f50_28794cuda3std6ranges3__45__cpo9iter_moveE
	.align		8
        /*0058*/ 	.dword	_ZN39_INTERNAL_6e7846a7_4_k_cu_71228f50_28794cute7productE
	.align		8
        /*0060*/ 	.dword	_ZN39_INTERNAL_6e7846a7_4_k_cu_71228f50_28794cute1_E
	.align		8
        /*0068*/ 	.dword	$str$22
	.align		8
        /*0070*/ 	.dword	$str$23


//--------------------- .text._ZN7cutlass13device_kernelINS_4gemm6kernel13GemmUniversalIN4cute5tupleIJiiiiEEENS1_10collective13CollectiveMmaINS1_34MainloopSm90TmaGmmaWarpSpecializedILi3ENS5_IJNS4_1CILi1EEENSA_ILi2EEESB_EEENS1_35KernelTmaWarpSpecializedCooperativeEEENS5_IJNSA_ILi128EEESG_NSA_ILi32EEEEEENS_10bfloat16_tENS5_IJlSB_lEEESJ_SK_NS4_8TiledMMAINS4_8MMA_AtomIJNS4_4SM904GMMA28MMA_64x128x16_F32BF16BF16_SSILNSO_5MajorE0ELSQ_0ELNSO_7ScaleInE1ELSR_1EEEEEENS4_6LayoutINS5_IJSC_SB_SB_EEENS5_IJSB_NSA_ILi0EEESW_EEEEENS5_IJNS4_10UnderscoreESZ_SZ_EEEEENS4_23SM90_TMA_LOAD_MULTICASTENS4_14ComposedLayoutINS4_7SwizzleILi2ELi4ELi3EEENS4_18smem_ptr_flag_bitsILi16EEENSU_INS5_IJNSA_ILi8EEESH_EEENS5_IJSH_SB_EEEEEEEvNS4_8identityENS4_13SM90_TMA_LOADES1C_vS1D_EENS_8epilogue10collective6detail29Sm90TmaWarpSpecializedAdapterINS1H_15DefaultEpilogueISJ_SK_SK_NS1G_6thread17LinearCombinationISJ_Li1EffLNS1L_9ScaleType4KindE0ELNS_15FloatRoundStyleE2ESJ_EENS1_15EpilogueDefaultEEEEEvvEEEEvNT_6ParamsE --------------------------
	.section	.text._ZN7cutlass13device_kernelINS_4gemm6kernel13GemmUniversalIN4cute5tupleIJiiiiEEENS1_10collective13CollectiveMmaINS1_34MainloopSm90TmaGmmaWarpSpecializedILi3ENS5_IJNS4_1CILi1EEENSA_ILi2EEESB_EEENS1_35KernelTmaWarpSpecializedCooperativeEEENS5_IJNSA_ILi128EEESG_NSA_ILi32EEEEEENS_10bfloat16_tENS5_IJlSB_lEEESJ_SK_NS4_8TiledMMAINS4_8MMA_AtomIJNS4_4SM904GMMA28MMA_64x128x16_F32BF16BF16_SSILNSO_5MajorE0ELSQ_0ELNSO_7ScaleInE1ELSR_1EEEEEENS4_6LayoutINS5_IJSC_SB_SB_EEENS5_IJSB_NSA_ILi0EEESW_EEEEENS5_IJNS4_10UnderscoreESZ_SZ_EEEEENS4_23SM90_TMA_LOAD_MULTICASTENS4_14ComposedLayoutINS4_7SwizzleILi2ELi4ELi3EEENS4_18smem_ptr_flag_bitsILi16EEENSU_INS5_IJNSA_ILi8EEESH_EEENS5_IJSH_SB_EEEEEEEvNS4_8identityENS4_13SM90_TMA_LOADES1C_vS1D_EENS_8epilogue10collective6detail29Sm90TmaWarpSpecializedAdapterINS1H_15DefaultEpilogueISJ_SK_SK_NS1G_6thread17LinearCombinationISJ_Li1EffLNS1L_9ScaleType4KindE0ELNS_15FloatRoundStyleE2ESJ_EENS1_15EpilogueDefaultEEEEEvvEEEEvNT_6ParamsE,"ax",@progbits
	.align	128
.text._ZN7cutlass13device_kernelINS_4gemm6kernel13GemmUniversalIN4cute5tupleIJiiiiEEENS1_10collective13CollectiveMmaINS1_34MainloopSm90TmaGmmaWarpSpecializedILi3ENS5_IJNS4_1CILi1EEENSA_ILi2EEESB_EEENS1_35KernelTmaWarpSpecializedCooperativeEEENS5_IJNSA_ILi128EEESG_NSA_ILi32EEEEEENS_10bfloat16_tENS5_IJlSB_lEEESJ_SK_NS4_8TiledMMAINS4_8MMA_AtomIJNS4_4SM904GMMA28MMA_64x128x16_F32BF16BF16_SSILNSO_5MajorE0ELSQ_0ELNSO_7ScaleInE1ELSR_1EEEEEENS4_6LayoutINS5_IJSC_SB_SB_EEENS5_IJSB_NSA_ILi0EEESW_EEEEENS5_IJNS4_10UnderscoreESZ_SZ_EEEEENS4_23SM90_TMA_LOAD_MULTICASTENS4_14ComposedLayoutINS4_7SwizzleILi2ELi4ELi3EEENS4_18smem_ptr_flag_bitsILi16EEENSU_INS5_IJNSA_ILi8EEESH_EEENS5_IJSH_SB_EEEEEEEvNS4_8identityENS4_13SM90_TMA_LOADES1C_vS1D_EENS_8epilogue10collective6detail29Sm90TmaWarpSpecializedAdapterINS1H_15DefaultEpilogueISJ_SK_SK_NS1G_6thread17LinearCombinationISJ_Li1EffLNS1L_9ScaleType4KindE0ELNS_15FloatRoundStyleE2ESJ_EENS1_15EpilogueDefaultEEEEEvvEEEEvNT_6ParamsE:
        .type           _ZN7cutlass13device_kernelINS_4gemm6kernel13GemmUniversalIN4cute5tupleIJiiiiEEENS1_10collective13CollectiveMmaINS1_34MainloopSm90TmaGmmaWarpSpecializedILi3ENS5_IJNS4_1CILi1EEENSA_ILi2EEESB_EEENS1_35KernelTmaWarpSpecializedCooperativeEEENS5_IJNSA_ILi128EEESG_NSA_ILi32EEEEEENS_10bfloat16_tENS5_IJlSB_lEEESJ_SK_NS4_8TiledMMAINS4_8MMA_AtomIJNS4_4SM904GMMA28MMA_64x128x16_F32BF16BF16_SSILNSO_5MajorE0ELSQ_0ELNSO_7ScaleInE1ELSR_1EEEEEENS4_6LayoutINS5_IJSC_SB_SB_EEENS5_IJSB_NSA_ILi0EEESW_EEEEENS5_IJNS4_10UnderscoreESZ_SZ_EEEEENS4_23SM90_TMA_LOAD_MULTICASTENS4_14ComposedLayoutINS4_7SwizzleILi2ELi4ELi3EEENS4_18smem_ptr_flag_bitsILi16EEENSU_INS5_IJNSA_ILi8EEESH_EEENS5_IJSH_SB_EEEEEEEvNS4_8identityENS4_13SM90_TMA_LOADES1C_vS1D_EENS_8epilogue10collective6detail29Sm90TmaWarpSpecializedAdapterINS1H_15DefaultEpilogueISJ_SK_SK_NS1G_6thread17LinearCombinationISJ_Li1EffLNS1L_9ScaleType4KindE0ELNS_15FloatRoundStyleE2ESJ_EENS1_15EpilogueDefaultEEEEEvvEEEEvNT_6ParamsE,@function
        .size           _ZN7cutlass13device_kernelINS_4gemm6kernel13GemmUniversalIN4cute5tupleIJiiiiEEENS1_10collective13CollectiveMmaINS1_34MainloopSm90TmaGmmaWarpSpecializedILi3ENS5_IJNS4_1CILi1EEENSA_ILi2EEESB_EEENS1_35KernelTmaWarpSpecializedCooperativeEEENS5_IJNSA_ILi128EEESG_NSA_ILi32EEEEEENS_10bfloat16_tENS5_IJlSB_lEEESJ_SK_NS4_8TiledMMAINS4_8MMA_AtomIJNS4_4SM904GMMA28MMA_64x128x16_F32BF16BF16_SSILNSO_5MajorE0ELSQ_0ELNSO_7ScaleInE1ELSR_1EEEEEENS4_6LayoutINS5_IJSC_SB_SB_EEENS5_IJSB_NSA_ILi0EEESW_EEEEENS5_IJNS4_10UnderscoreESZ_SZ_EEEEENS4_23SM90_TMA_LOAD_MULTICASTENS4_14ComposedLayoutINS4_7SwizzleILi2ELi4ELi3EEENS4_18smem_ptr_flag_bitsILi16EEENSU_INS5_IJNSA_ILi8EEESH_EEENS5_IJSH_SB_EEEEEEEvNS4_8identityENS4_13SM90_TMA_LOADES1C_vS1D_EENS_8epilogue10collective6detail29Sm90TmaWarpSpecializedAdapterINS1H_15DefaultEpilogueISJ_SK_SK_NS1G_6thread17LinearCombinationISJ_Li1EffLNS1L_9ScaleType4KindE0ELNS_15FloatRoundStyleE2ESJ_EENS1_15EpilogueDefaultEEEEEvvEEEEvNT_6ParamsE,(.L_x_197 - _ZN7cutlass13device_kernelINS_4gemm6kernel13GemmUniversalIN4cute5tupleIJiiiiEEENS1_10collective13CollectiveMmaINS1_34MainloopSm90TmaGmmaWarpSpecializedILi3ENS5_IJNS4_1CILi1EEENSA_ILi2EEESB_EEENS1_35KernelTmaWarpSpecializedCooperativeEEENS5_IJNSA_ILi128EEESG_NSA_ILi32EEEEEENS_10bfloat16_tENS5_IJlSB_lEEESJ_SK_NS4_8TiledMMAINS4_8MMA_AtomIJNS4_4SM904GMMA28MMA_64x128x16_F32BF16BF16_SSILNSO_5MajorE0ELSQ_0ELNSO_7ScaleInE1ELSR_1EEEEEENS4_6LayoutINS5_IJSC_SB_SB_EEENS5_IJSB_NSA_ILi0EEESW_EEEEENS5_IJNS4_10UnderscoreESZ_SZ_EEEEENS4_23SM90_TMA_LOAD_MULTICASTENS4_14ComposedLayoutINS4_7SwizzleILi2ELi4ELi3EEENS4_18smem_ptr_flag_bitsILi16EEENSU_INS5_IJNSA_ILi8EEESH_EEENS5_IJSH_SB_EEEEEEEvNS4_8identityENS4_13SM90_TMA_LOADES1C_vS1D_EENS_8epilogue10collective6detail29Sm90TmaWarpSpecializedAdapterINS1H_15DefaultEpilogueISJ_SK_SK_NS1G_6thread17LinearCombinationISJ_Li1EffLNS1L_9ScaleType4KindE0ELNS_15FloatRoundStyleE2ESJ_EENS1_15EpilogueDefaultEEEEEvvEEEEvNT_6ParamsE)
        .other          _ZN7cutlass13device_kernelINS_4gemm6kernel13GemmUniversalIN4cute5tupleIJiiiiEEENS1_10collective13CollectiveMmaINS1_34MainloopSm90TmaGmmaWarpSpecializedILi3ENS5_IJNS4_1CILi1EEENSA_ILi2EEESB_EEENS1_35KernelTmaWarpSpecializedCooperativeEEENS5_IJNSA_ILi128EEESG_NSA_ILi32EEEEEENS_10bfloat16_tENS5_IJlSB_lEEESJ_SK_NS4_8TiledMMAINS4_8MMA_AtomIJNS4_4SM904GMMA28MMA_64x128x16_F32BF16BF16_SSILNSO_5MajorE0ELSQ_0ELNSO_7ScaleInE1ELSR_1EEEEEENS4_6LayoutINS5_IJSC_SB_SB_EEENS5_IJSB_NSA_ILi0EEESW_EEEEENS5_IJNS4_10UnderscoreESZ_SZ_EEEEENS4_23SM90_TMA_LOAD_MULTICASTENS4_14ComposedLayoutINS4_7SwizzleILi2ELi4ELi3EEENS4_18smem_ptr_flag_bitsILi16EEENSU_INS5_IJNSA_ILi8EEESH_EEENS5_IJSH_SB_EEEEEEEvNS4_8identityENS4_13SM90_TMA_LOADES1C_vS1D_EENS_8epilogue10collective6detail29Sm90TmaWarpSpecializedAdapterINS1H_15DefaultEpilogueISJ_SK_SK_NS1G_6thread17LinearCombinationISJ_Li1EffLNS1L_9ScaleType4KindE0ELNS_15FloatRoundStyleE2ESJ_EENS1_15EpilogueDefaultEEEEEvvEEEEvNT_6ParamsE,@"STO_CUDA_ENTRY STV_DEFAULT"
_ZN7cutlass13device_kernelINS_4gemm6kernel13GemmUniversalIN4cute5tupleIJiiiiEEENS1_10collective13CollectiveMmaINS1_34MainloopSm90TmaGmmaWarpSpecializedILi3ENS5_IJNS4_1CILi1EEENSA_ILi2EEESB_EEENS1_35KernelTmaWarpSpecializedCooperativeEEENS5_IJNSA_ILi128EEESG_NSA_ILi32EEEEEENS_10bfloat16_tENS5_IJlSB_lEEESJ_SK_NS4_8TiledMMAINS4_8MMA_AtomIJNS4_4SM904GMMA28MMA_64x128x16_F32BF16BF16_SSILNSO_5MajorE0ELSQ_0ELNSO_7ScaleInE1ELSR_1EEEEEENS4_6LayoutINS5_IJSC_SB_SB_EEENS5_IJSB_NSA_ILi0EEESW_EEEEENS5_IJNS4_10UnderscoreESZ_SZ_EEEEENS4_23SM90_TMA_LOAD_MULTICASTENS4_14ComposedLayoutINS4_7SwizzleILi2ELi4ELi3EEENS4_18smem_ptr_flag_bitsILi16EEENSU_INS5_IJNSA_ILi8EEESH_EEENS5_IJSH_SB_EEEEEEEvNS4_8identityENS4_13SM90_TMA_LOADES1C_vS1D_EENS_8epilogue10collective6detail29Sm90TmaWarpSpecializedAdapterINS1H_15DefaultEpilogueISJ_SK_SK_NS1G_6thread17LinearCombinationISJ_Li1EffLNS1L_9ScaleType4KindE0ELNS_15FloatRoundStyleE2ESJ_EENS1_15EpilogueDefaultEEEEEvvEEEEvNT_6ParamsE:
[----:B------:R-:W0:Y:S01]  /*0000*/  LDC R1, c[0x0][0x28] ;  /* 0x00000a00ff017b82 */ /* 0x000e220000000800 */
[----:B------:R-:W1:Y:S01]  /*0010*/  S2R R18, SR_TID.X ;  /* 0x0000000000127919 */ /* 0x000e620000002100 */
[----:B------:R-:W-:Y:S01]  /*0020*/  ELECT P0, URZ, PT ;  /* 0x00000000003f782f */ /* 0x000fe20003800000 */
[----:B------:R-:W-:Y:S01]  /*0030*/  BSSY B0, `(.L_x_0) ;  /* 0x000000f000007945 */ /* 0x000fe20003800000 */
[--C-:B-1----:R-:W-:Y:S02]  /*0040*/  SHF.R.U32.HI R0, RZ, 0x5, R18.reuse ;  /* 0x00000005ff007819 */ /* 0x102fe40000011612 */
[----:B------:R-:W-:-:S03]  /*0050*/  SHF.R.U32.HI R3, RZ, 0x7, R18 ;  /* 0x00000007ff037819 */ /* 0x000fc60000011612 */
[----:B------:R-:W1:Y:S04]  /*0060*/  SHFL.IDX PT, R2, R0, RZ, 0x1f ;  /* 0x00001fff00027589 */ /* 0x000e6800000e0000 */
[----:B------:R2:W3:Y:S01]  /*0070*/  SHFL.IDX PT, R5, R3, RZ, 0x1f ;  /* 0x00001fff03057589 */ /* 0x0004e200000e0000 */
[----:B-1----:R-:W-:-:S13]  /*0080*/  ISETP.NE.OR P0, PT, R2, RZ, !P0 ;  /* 0x000000ff0200720c */ /* 0x002fda0004705670 */
[----:B0-23--:R-:W-:Y:S05]  /*0090*/  @P0 BRA `(.L_x_1) ;  /* 0x0000000000200947 */ /* 0x00dfea0003800000 */
[----:B------:R-:W-:Y:S02]  /*00a0*/  ULDC.64 UR4, c[0x0][0x198] ;  /* 0x0000660000047ab9 */ /* 0x000fe40000000a00 */
[----:B------:R-:W-:Y:S02]  /*00b0*/  UIADD3 UR6, UP0, UR4, 0xf0, URZ ;  /* 0x000000f004067890 */ /* 0x000fe4000ff1e03f */
[----:B------:R-:W-:Y:S02]  /*00c0*/  UIADD3 UR4, UP1, UR4, 0x1f0, URZ ;  /* 0x000001f004047890 */ /* 0x000fe4000ff3e03f */
[----:B------:R-:W-:Y:S02]  /*00d0*/  UIADD3.X UR7, URZ, UR5, URZ, UP0, !UPT ;  /* 0x000000053f077290 */ /* 0x000fe400087fe43f */
[----:B------:R-:W-:-:S07]  /*00e0*/  UIADD3.X UR5, URZ, UR5, URZ, UP1, !UPT ;  /* 0x000000053f057290 */ /* 0x000fce0008ffe43f */
[----:B------:R0:W-:Y:S02]  /*00f0*/  UTMACCTL.PF [UR6] ;  /* 0x00000000060079b9 */ /* 0x0001e40008040000 */
[----:B------:R0:W-:Y:S02]  /*0100*/  UTMACCTL.PF [UR4] ;  /* 0x00000000040079b9 */ /* 0x0001e40008040000 */
[----:B0-----:R-:W-:Y:S01]  /*0110*/  NOP ;  /* 0x0000000000007918 */ /* 0x001fe20000000000 */
.L_x_1:
[----:B------:R-:W-:Y:S05]  /*0120*/  BSYNC B0 ;  /* 0x0000000000007941 */ /* 0x000fea0003800000 */
.L_x_0:
[----:B------:R-:W0:Y:S02]  /*0130*/  SHFL.IDX PT, R3, R0, RZ, 0x1f ;  /* 0x00001fff00037589 */ /* 0x000e2400000e0000 */
[----:B0-----:R-:W-:-:S13]  /*0140*/  ISETP.NE.AND P0, PT, R3, RZ, PT ;  /* 0x000000ff0300720c */ /* 0x001fda0003f05270 */
[----:B------:R-:W-:Y:S05]  /*0150*/  @P0 BRA `(.L_x_2) ;  /* 0x0000000000500947 */ /* 0x000fea0003800000 */
[----:B------:R-:W0:Y:S01]  /*0160*/  S2UR UR8, SR_CgaCtaId ;  /* 0x00000000000879c3 */ /* 0x000e220000008800 */
[----:B------:R-:W-:Y:S01]  /*0170*/  UMOV UR4, 0x400 ;  /* 0x0000040000047882 */ /* 0x000fe20000000000 */
[----:B------:R-:W-:Y:S01]  /*0180*/  UMOV UR5, 0x1 ;  /* 0x0000000100057882 */ /* 0x000fe20000000000 */
[----:B------:R-:W-:Y:S01]  /*0190*/  UMOV UR6, 0x4 ;  /* 0x0000000400067882 */ /* 0x000fe20000000000 */
[----:B------:R-:W-:Y:S01]  /*01a0*/  ELECT P0, URZ, PT ;  /* 0x00000000003f782f */ /* 0x000fe20003800000 */
[----:B------:R-:W-:-:S04]  /*01b0*/  UIADD3 UR6, -UR6, 0x100000, URZ ;  /* 0x0010000006067890 */ /* 0x000fc8000fffe13f */
[----:B------:R-:W-:Y:S02]  /*01c0*/  USHF.L.U32 UR7, UR6, 0xb, URZ ;  /* 0x0000000b06077899 */ /* 0x000fe4000800063f */
[----:B------:R-:W-:Y:S02]  /*01d0*/  USHF.L.U32 UR6, UR6, 0x1, URZ ;  /* 0x0000000106067899 */ /* 0x000fe4000800063f */
[----:B0-----:R-:W-:Y:S02]  /*01e0*/  ULEA UR8, UR8, UR4, 0x18 ;  /* 0x0000000408087291 */ /* 0x001fe4000f8ec03f */
[----:B------:R-:W-:-:S04]  /*01f0*/  UIADD3 UR4, -UR5, 0x100000, URZ ;  /* 0x0010000005047890 */ /* 0x000fc8000fffe13f */
[----:B------:R-:W-:Y:S02]  /*0200*/  USHF.L.U32 UR5, UR4, 0xb, URZ ;  /* 0x0000000b04057899 */ /* 0x000fe4000800063f */
[----:B------:R-:W-:Y:S01]  /*0210*/  USHF.L.U32 UR4, UR4, 0x1, URZ ;  /* 0x0000000104047899 */ /* 0x000fe2000800063f */
[----:B------:R-:W0:Y:S11]  /*0220*/  FENCE.VIEW.ASYNC.S ;  /* 0x00000000000073c6 */ /* 0x000e360000000000 */
[----:B0-----:R0:W1:Y:S01]  /*0230*/  SYNCS.EXCH.64 URZ, [UR8], UR4 ;  /* 0x00000004083f75b2 */ /* 0x0010620008000100 */
[----:B------:R0:W2:Y:S01]  /*0240*/  SYNCS.EXCH.64 URZ, [UR8+0x18], UR6 ;  /* 0x00001806083f75b2 */ /* 0x0000a20008000100 */
[----:B------:R0:W3:Y:S01]  /*0250*/  SYNCS.EXCH.64 URZ, [UR8+0x8], UR4 ;  /* 0x00000804083f75b2 */ /* 0x0000e20008000100 */
[----:B------:R0:W4:Y:S01]  /*0260*/  SYNCS.EXCH.64 URZ, [UR8+0x20], UR6 ;  /* 0x00002006083f75b2 */ /* 0x0001220008000100 */
[----:B------:R0:W0:Y:S01]  /*0270*/  SYNCS.EXCH.64 URZ, [UR8+0x10], UR4 ;  /* 0x00001004083f75b2 */ /* 0x0000220008000100 */
[----:B------:R0:W0:Y:S01]  /*0280*/  SYNCS.EXCH.64 URZ, [UR8+0x28], UR6 ;  /* 0x00002806083f75b2 */ /* 0x0000220008000100 */
[----:B------:R-:W-:Y:S01]  /*0290*/  NOP ;  /* 0x0000000000007918 */ /* 0x000fe20000000000 */
.L_x_2:
[----:B------:R-:W5:Y:S01]  /*02a0*/  SHFL.IDX PT, R0, R0, RZ, 0x1f ;  /* 0x00001fff00007589 */ /* 0x000f6200000e0000 */
[----:B------:R-:W-:Y:S01]  /*02b0*/  SHF.R.S32.HI R7, RZ, 0x1f, R18 ;  /* 0x0000001fff077819 */ /* 0x000fe20000011412 */
[----:B0-----:R-:W0:Y:S01]  /*02c0*/  S2UR UR8, SR_CTAID.X ;  /* 0x00000000000879c3 */ /* 0x001e220000002500 */
[----:B------:R-:W-:Y:S01]  /*02d0*/  ELECT P0, URZ, PT ;  /* 0x00000000003f782f */ /* 0x000fe20003800000 */
[----:B------:R-:W1:Y:S01]  /*02e0*/  S2R R4, SR_CTAID.Y ;  /* 0x0000000000047919 */ /* 0x000e620000002600 */
[----:B------:R-:W-:Y:S01]  /*02f0*/  LEA.HI R7, R7, R18, RZ, 0x7 ;  /* 0x0000001207077211 */ /* 0x000fe200078f38ff */
[----:B------:R-:W-:Y:S01]  /*0300*/  ULDC UR4, c[0x0][0x154] ;  /* 0x0000550000047ab9 */ /* 0x000fe20000000800 */
[----:B------:R-:W-:Y:S01]  /*0310*/  SHF.R.S32.HI R8, RZ, 0x1f, R3 ;  /* 0x0000001fff087819 */ /* 0x000fe20000011403 */
[----:B------:R-:W-:Y:S01]  /*0320*/  NOP ;  /* 0x0000000000007918 */ /* 0x000fe20000000000 */
[----:B------:R-:W-:Y:S01]  /*0330*/  LOP3.LUT R7, R7, 0xffffff80, RZ, 0xc0, !PT ;  /* 0xffffff8007077812 */ /* 0x000fe200078ec0ff */
[----:B------:R-:W2:Y:S01]  /*0340*/  LDC R12, c[0x0][0x140] ;  /* 0x00005000ff0c7b82 */ /* 0x000ea20000000800 */
[----:B------:R-:W-:Y:S01]  /*0350*/  LEA.HI R8, R8, R3, RZ, 0x2 ;  /* 0x0000000308087211 */ /* 0x000fe200078f10ff */
[----:B------:R-:W-:-:S02]  /*0360*/  NOP ;  /* 0x0000000000007918 */ /* 0x000fc40000000000 */
[----:B------:R-:W-:Y:S01]  /*0370*/  IMAD.IADD R6, R18, 0x1, -R7 ;  /* 0x0000000112067824 */ /* 0x000fe200078e0a07 */
[----:B------:R-:W-:-:S03]  /*0380*/  LOP3.LUT R8, R8, 0x3ffffffc, RZ, 0xc0, !PT ;  /* 0x3ffffffc08087812 */ /* 0x000fc600078ec0ff */
[----:B------:R-:W3:Y:S01]  /*0390*/  LDC R10, c[0x0][0x144] ;  /* 0x00005100ff0a7b82 */ /* 0x000ee20000000800 */
[----:B------:R-:W-:Y:S02]  /*03a0*/  SHF.R.S32.HI R7, RZ, 0x1f, R6 ;  /* 0x0000001fff077819 */ /* 0x000fe40000011406 */
[----:B------:R-:W-:Y:S02]  /*03b0*/  LOP3.LUT P2, RZ, R6, 0x7, RZ, 0xc0, !PT ;  /* 0x0000000706ff7812 */ /* 0x000fe4000784c0ff */
[----:B------:R-:W-:Y:S01]  /*03c0*/  LEA.HI R7, R7, R6, RZ, 0x3 ;  /* 0x0000000607077211 */ /* 0x000fe200078f18ff */
[----:B------:R-:W-:Y:S01]  /*03d0*/  VIADD R6, R5, 0xffffffff ;  /* 0xffffffff05067836 */ /* 0x000fe20000000000 */
[----:B-----5:R-:W-:Y:S02]  /*03e0*/  ISETP.NE.OR P0, PT, R0, RZ, !P0 ;  /* 0x000000ff0000720c */ /* 0x020fe40004705670 */
[--C-:B------:R-:W-:Y:S02]  /*03f0*/  SHF.R.S32.HI R0, RZ, 0x3, R7.reuse ;  /* 0x00000003ff007819 */ /* 0x100fe40000011407 */
[----:B------:R-:W-:-:S02]  /*0400*/  SHF.R.S32.HI R7, RZ, 0x1f, R7 ;  /* 0x0000001fff077819 */ /* 0x000fc40000011407 */
[----:B------:R-:W-:Y:S02]  /*0410*/  ISETP.GE.U32.AND P5, PT, R6, 0x2, PT ;  /* 0x000000020600780c */ /* 0x000fe40003fa6070 */
[----:B------:R-:W-:Y:S02]  /*0420*/  LEA.HI R7, R7, R0, RZ, 0x2 ;  /* 0x0000000007077211 */ /* 0x000fe400078f10ff */
[----:B--2---:R-:W-:Y:S02]  /*0430*/  ISETP.EQ.U32.AND P3, PT, R12, 0x1, PT ;  /* 0x000000010c00780c */ /* 0x004fe40003f62070 */
[----:B-1----:R-:W-:Y:S01]  /*0440*/  I2FP.F32.U32 R9, R4 ;  /* 0x0000000400097245 */ /* 0x002fe20000201000 */
[----:B------:R-:W-:Y:S01]  /*0450*/  VOTEU.ALL UP0, P0 ;  /* 0x00000000003f7886 */ /* 0x000fe20000000000 */
[----:B------:R-:W-:Y:S01]  /*0460*/  LOP3.LUT R7, R7, 0xfffffffc, RZ, 0xc0, !PT ;  /* 0xfffffffc07077812 */ /* 0x000fe200078ec0ff */
[----:B------:R-:W-:Y:S02]  /*0470*/  VOTEU.ALL UP1, P0 ;  /* 0x00000000003f7886 */ /* 0x000fe40000020000 */
[----:B------:R-:W-:Y:S01]  /*0480*/  FMUL R11, R9, UR4 ;  /* 0x00000004090b7c20 */ /* 0x000fe20008400000 */
[----:B------:R-:W-:Y:S01]  /*0490*/  IMAD.IADD R9, R3, 0x1, -R8 ;  /* 0x0000000103097824 */ /* 0x000fe200078e0a08 */
[----:B0-----:R-:W-:Y:S01]  /*04a0*/  I2FP.F32.U32 R8, UR8 ;  /* 0x0000000800087c45 */ /* 0x001fe20008201000 */
[----:B------:R-:W-:Y:S01]  /*04b0*/  IMAD.IADD R0, R0, 0x1, -R7 ;  /* 0x0000000100007824 */ /* 0x000fe200078e0a07 */
[----:B------:R-:W0:Y:S01]  /*04c0*/  @!UP0 S2UR UR7, SR_CgaCtaId ;  /* 0x00000000000789c3 */ /* 0x000e220000008800 */
[----:B------:R-:W-:Y:S01]  /*04d0*/  ULDC UR4, c[0x0][0x150] ;  /* 0x0000540000047ab9 */ /* 0x000fe20000000800 */
[----:B------:R-:W1:Y:S01]  /*04e0*/  F2I.U32.TRUNC.NTZ R11, R11 ;  /* 0x0000000b000b7305 */ /* 0x000e62000020f000 */
[----:B------:R-:W-:Y:S01]  /*04f0*/  FMUL R8, R8, UR4 ;  /* 0x0000000408087c20 */ /* 0x000fe20008400000 */
[----:B------:R-:W-:Y:S01]  /*0500*/  SHF.R.S32.HI R3, RZ, 0x1f, R2 ;  /* 0x0000001fff037819 */ /* 0x000fe20000011402 */
[----:B------:R-:W-:Y:S01]  /*0510*/  IMAD R9, R9, 0x4, R0 ;  /* 0x0000000409097824 */ /* 0x000fe200078e0200 */
[----:B------:R-:W-:Y:S01]  /*0520*/  UMOV UR4, 0x20 ;  /* 0x0000002000047882 */ /* 0x000fe20000000000 */
[----:B------:R-:W-:Y:S01]  /*0530*/  @!UP0 UMOV UR6, 0x400 ;  /* 0x0000040000068882 */ /* 0x000fe20000000000 */
[----:B------:R-:W2:Y:S01]  /*0540*/  LDC R7, c[0x0][0x148] ;  /* 0x00005200ff077b82 */ /* 0x000ea20000000800 */
[----:B------:R-:W-:Y:S01]  /*0550*/  LEA.HI R3, R3, R2, RZ, 0x2 ;  /* 0x0000000203037211 */ /* 0x000fe200078f10ff */
[----:B------:R-:W5:Y:S01]  /*0560*/  F2I.U32.TRUNC.NTZ R8, R8 ;  /* 0x0000000800087305 */ /* 0x000f62000020f000 */
[----:B------:R-:W-:Y:S01]  /*0570*/  IMAD.SHL.U32 R22, R9, 0x4, RZ ;  /* 0x0000000409167824 */ /* 0x000fe200078e00ff */
[----:B------:R-:W-:-:S04]  /*0580*/  @!UP0 UIADD3 UR4, -UR4, 0x100000, URZ ;  /* 0x0010000004048890 */ /* 0x000fc8000fffe13f */
[----:B------:R-:W-:Y:S02]  /*0590*/  @!UP0 USHF.L.U32 UR5, UR4, 0xb, URZ ;  /* 0x0000000b04058899 */ /* 0x000fe4000800063f */
[----:B------:R-:W-:Y:S01]  /*05a0*/  @!UP0 USHF.L.U32 UR4, UR4, 0x1, URZ ;  /* 0x0000000104048899 */ /* 0x000fe2000800063f */
[----:B------:R-:W-:Y:S02]  /*05b0*/  LOP3.LUT R3, R3, 0xfffffffc, RZ, 0xc0, !PT ;  /* 0xfffffffc03037812 */ /* 0x000fe400078ec0ff */
[----:B------:R-:W-:Y:S01]  /*05c0*/  LOP3.LUT R22, R9, 0xc, R22, 0x78, !PT ;  /* 0x0000000c09167812 */ /* 0x000fe200078e7816 */
[----:B-1----:R-:W-:Y:S02]  /*05d0*/  IMAD.MOV R21, RZ, RZ, -R11 ;  /* 0x000000ffff157224 */ /* 0x002fe400078e0a0b */
[----:B------:R-:W-:Y:S01]  /*05e0*/  IMAD.IADD R0, R2, 0x1, -R3 ;  /* 0x0000000102007824 */ /* 0x000fe200078e0a03 */
[----:B0-----:R-:W-:Y:S01]  /*05f0*/  @!UP0 ULEA UR6, UR7, UR6, 0x18 ;  /* 0x0000000607068291 */ /* 0x001fe2000f8ec03f */
[----:B-----5:R-:W-:-:S03]  /*0600*/  IMAD.MOV R3, RZ, RZ, -R8 ;  /* 0x000000ffff037224 */ /* 0x020fc600078e0a08 */
[----:B------:R-:W-:Y:S01]  /*0610*/  ISETP.NE.AND P1, PT, R0, 0x3, PT ;  /* 0x000000030000780c */ /* 0x000fe20003f25270 */
[----:B------:R-:W-:Y:S01]  /*0620*/  VOTEU.ALL UP0, P0 ;  /* 0x00000000003f7886 */ /* 0x000fe20000000000 */
[----:B------:R-:W-:Y:S01]  /*0630*/  ISETP.LT.U32.AND P0, PT, R22, 0x2, !P2 ;  /* 0x000000021600780c */ /* 0x000fe20005701070 */
[----:B---3--:R-:W-:Y:S01]  /*0640*/  IMAD R3, R10, R3, UR8 ;  /* 0x000000080a037e24 */ /* 0x008fe2000f8e0203 */
[----:B------:R-:W-:Y:S01]  /*0650*/  ISETP.EQ.OR P1, PT, R0, RZ, !P1 ;  /* 0x000000ff0000720c */ /* 0x000fe20004f22670 */
[----:B--2---:R-:W-:Y:S01]  /*0660*/  IMAD R9, R7, R21, R4 ;  /* 0x0000001507097224 */ /* 0x004fe200078e0204 */
[C---:B------:R-:W-:Y:S02]  /*0670*/  ISETP.NE.AND P2, PT, R5.reuse, RZ, PT ;  /* 0x000000ff0500720c */ /* 0x040fe40003f45270 */
[----:B------:R-:W-:Y:S01]  /*0680*/  ISETP.EQ.AND P1, PT, R5, RZ, P1 ;  /* 0x000000ff0500720c */ /* 0x000fe20000f22270 */
[----:B------:R-:W0:Y:S02]  /*0690*/  FENCE.VIEW.ASYNC.S ;  /* 0x00000000000073c6 */ /* 0x000e240000000000 */
[----:B0-----:R0:W1:Y:S01]  /*06a0*/  @!UP0 SYNCS.EXCH.64 URZ, [UR6+0x40], UR4 ;  /* 0x00004004063f85b2 */ /* 0x0010620008000100 */
[----:B------:R-:W-:-:S02]  /*06b0*/  ISETP.NE.AND P4, PT, R9, R22, PT ;  /* 0x000000160900720c */ /* 0x000fc40003f85270 */
[----:B------:R-:W-:Y:S02]  /*06c0*/  SEL R19, RZ, 0x1, !P1 ;  /* 0x00000001ff137807 */ /* 0x000fe40004800000 */
[----:B------:R-:W-:Y:S02]  /*06d0*/  ISETP.EQ.OR P4, PT, R3, RZ, !P4 ;  /* 0x000000ff0300720c */ /* 0x000fe40006782670 */
[----:B------:R-:W-:Y:S02]  /*06e0*/  SEL R19, R19, 0x2, P5 ;  /* 0x0000000213137807 */ /* 0x000fe40002800000 */
[----:B------:R-:W-:-:S04]  /*06f0*/  PLOP3.LUT P0, PT, P0, P4, PT, 0x80, 0x0 ;  /* 0x000000000000781c */ /* 0x000fc80000709070 */
[----:B------:R-:W-:Y:S01]  /*0700*/  P2R R90, PR, RZ, 0x1 ;  /* 0x00000001ff5a7803 */ /* 0x000fe20000000000 */
[----:B------:R0:W2:Y:S01]  /*0710*/  @!UP1 SYNCS.EXCH.64 URZ, [UR6+0x48], UR4 ;  /* 0x00004804063f95b2 */ /* 0x0000a20008000100 */
[----:B------:R-:W-:Y:S01]  /*0720*/  NOP ;  /* 0x0000000000007918 */ /* 0x000fe20000000000 */
[----:B------:R-:W-:Y:S06]  /*0730*/  @!P3 BRA `(.L_x_3) ;  /* 0x000000000008b947 */ /* 0x000fec0003800000 */
[----:B-12-4-:R-:W-:Y:S01]  /*0740*/  UCGABAR_ARV ;  /* 0x00000000000079c7 */ /* 0x016fe20008000000 */
[----:B------:R-:W-:Y:S05]  /*0750*/  BRA `(.L_x_4) ;  /* 0x0000000000047947 */ /* 0x000fea0003800000 */
.L_x_3:
[----:B-12-4-:R-:W-:Y:S01]  /*0760*/  NOP ;  /* 0x0000000000007918 */ /* 0x016fe20000000000 */
.L_x_4:
[----:B------:R-:W1:Y:S01]  /*0770*/  LDC R2, c[0x0][0x65c] ;  /* 0x00019700ff027b82 */ /* 0x000e620000000800 */
[----:B------:R-:W-:Y:S02]  /*0780*/  IMAD.U32 R8, RZ, RZ, UR8 ;  /* 0x00000008ff087e24 */ /* 0x000fe4000f8e00ff */
[----:B------:R-:W-:Y:S01]  /*0790*/  IMAD.MOV.U32 R9, RZ, RZ, RZ ;  /* 0x000000ffff097224 */ /* 0x000fe200078e00ff */
[----:B-1----:R-:W-:-:S04]  /*07a0*/  ISETP.NE.AND P1, PT, R2, 0x1, PT ;  /* 0x000000010200780c */ /* 0x002fc80003f25270 */
[----:B------:R-:W-:-:S09]  /*07b0*/  P2R R5, PR, RZ, 0x2 ;  /* 0x00000002ff057803 */ /* 0x000fd20000000000 */
[----:B------:R-:W1:Y:S01]  /*07c0*/  @P1 LDC R17, c[0x0][0x10] ;  /* 0x00000400ff111b82 */ /* 0x000e620000000800 */
[----:B------:R-:W-:Y:S02]  /*07d0*/  @P1 IMAD.MOV.U32 R5, RZ, RZ, RZ ;  /* 0x000000ffff051224 */ /* 0x000fe400078e00ff */
[----:B------:R-:W-:-:S05]  /*07e0*/  @P1 IMAD.MOV.U32 R13, RZ, RZ, RZ ;  /* 0x000000ffff0d1224 */ /* 0x000fca00078e00ff */
[----:B------:R-:W2:Y:S01]  /*07f0*/  @!P1 LDC R11, c[0x0][0xc] ;  /* 0x00000300ff0b9b82 */ /* 0x000ea20000000800 */
[----:B-1----:R-:W-:-:S04]  /*0800*/  @P1 IMAD.WIDE.U32 R16, R17, UR8, R4 ;  /* 0x0000000811101c25 */ /* 0x002fc8000f8e0004 */
[----:B------:R-:W-:Y:S02]  /*0810*/  @P1 IMAD.IADD R17, R17, 0x1, R13 ;  /* 0x0000000111111824 */ /* 0x000fe400078e020d */
[----:B--2---:R-:W-:-:S04]  /*0820*/  @!P1 IMAD.WIDE.U32 R8, R4, R11, R8 ;  /* 0x0000000b04089225 */ /* 0x004fc800078e0008 */
[----:B------:R-:W-:Y:S02]  /*0830*/  @!P1 IMAD.MOV.U32 R16, RZ, RZ, R8 ;  /* 0x000000ffff109224 */ /* 0x000fe400078e0008 */
[----:B------:R-:W-:Y:S01]  /*0840*/  @!P1 IMAD.MOV.U32 R17, RZ, RZ, R9 ;  /* 0x000000ffff119224 */ /* 0x000fe200078e0009 */
[----:B------:R-:W-:Y:S06]  /*0850*/  @!P3 BRA `(.L_x_5) ;  /* 0x00000000000cb947 */ /* 0x000fec0003800000 */
[----:B------:R-:W-:Y:S01]  /*0860*/  UCGABAR_WAIT ;  /* 0x0000000000007dc7 */ /* 0x000fe20008000000 */
[----:B------:R-:W-:Y:S01]  /*0870*/  CCTL.IVALL ;  /* 0x00000000ff00798f */ /* 0x000fe20002000000 */
[----:B------:R-:W-:Y:S05]  /*0880*/  BRA `(.L_x_6) ;  /* 0x0000000000047947 */ /* 0x000fea0003800000 */
.L_x_5:
[----:B------:R-:W-:Y:S06]  /*0890*/  BAR.SYNC.DEFER_BLOCKING 0x0 ;  /* 0x0000000000007b1d */ /* 0x000fec0000010000 */
.L_x_6:
[----:B------:R-:W-:Y:S05]  /*08a0*/  @!P2 BRA `(.L_x_7) ;  /* 0x0000005c0004a947 */ /* 0x000fea0003800000 */
[----:B------:R-:W-:-:S13]  /*08b0*/  ISETP.GT.U32.AND P0, PT, R6, 0x1, PT ;  /* 0x000000010600780c */ /* 0x000fda0003f04070 */
[----:B0-----:R-:W-:Y:S05]  /*08c0*/  @P0 EXIT ;  /* 0x000000000000094d */ /* 0x001fea0003800000 */
[----:B------:R-:W-:Y:S01]  /*08d0*/  ULDC.64 UR4, c[0x0][0x650] ;  /* 0x0001940000047ab9 */ /* 0x000fe20000000a00 */
[----:B------:R-:W-:Y:S01]  /*08e0*/  PRMT R0, RZ, 0x7610, R0 ;  /* 0x00007610ff007816 */ /* 0x000fe20000000000 */
[----:B------:R-:W-:Y:S01]  /*08f0*/  IMAD.MOV.U32 R92, RZ, RZ, -0x1 ;  /* 0xffffffffff5c7424 */ /* 0x000fe200078e00ff */
[----:B------:R-:W-:Y:S01]  /*0900*/  ISETP.GE.U32.AND P0, PT, R16, UR4, PT ;  /* 0x0000000410007c0c */ /* 0x000fe2000bf06070 */
[----:B------:R-:W-:Y:S02]  /*0910*/  IMAD.MOV.U32 R93, RZ, RZ, -0x1 ;  /* 0xffffffffff5d7424 */ /* 0x000fe400078e00ff */
[----:B------:R-:W-:Y:S01]  /*0920*/  IMAD.MOV.U32 R89, RZ, RZ, -0x1 ;  /* 0xffffffffff597424 */ /* 0x000fe200078e00ff */
[----:B------:R-:W-:-:S13]  /*0930*/  ISETP.GE.U32.AND.EX P0, PT, R17, UR5, PT, P0 ;  /* 0x0000000511007c0c */ /* 0x000fda000bf06100 */
[----:B------:R-:W-:Y:S05]  /*0940*/  @P0 BRA `(.L_x_8) ;  /* 0x0000000400280947 */ /* 0x000fea0003800000 */
[----:B------:R-:W0:Y:S01]  /*0950*/  LDC.64 R24, c[0x0][0x628] ;  /* 0x00018a00ff187b82 */ /* 0x000e220000000a00 */
[----:B------:R-:W-:Y:S02]  /*0960*/  IMAD.MOV.U32 R8, RZ, RZ, R16 ;  /* 0x000000ffff087224 */ /* 0x000fe400078e0010 */
[----:B------:R-:W-:-:S05]  /*0970*/  IMAD.MOV.U32 R9, RZ, RZ, R17 ;  /* 0x000000ffff097224 */ /* 0x000fca00078e0011 */
[----:B------:R-:W1:Y:S08]  /*0980*/  LDC R0, c[0x0][0x630] ;  /* 0x00018c00ff007b82 */ /* 0x000e700000000800 */
[----:B------:R-:W2:Y:S01]  /*0990*/  LDC.64 R26, c[0x0][0x620] ;  /* 0x00018800ff1a7b82 */ /* 0x000ea20000000a00 */
[----:B0-----:R-:W-:-:S04]  /*09a0*/  ISETP.NE.U32.AND P0, PT, R24, RZ, PT ;  /* 0x000000ff1800720c */ /* 0x001fc80003f05070 */
[----:B------:R-:W-:-:S13]  /*09b0*/  ISETP.NE.AND.EX P0, PT, R25, RZ, PT, P0 ;  /* 0x000000ff1900720c */ /* 0x000fda0003f05300 */
[----:B-12---:R-:W-:Y:S05]  /*09c0*/  @!P0 BRA `(.L_x_9) ;  /* 0x0000000000288947 */ /* 0x006fea0003800000 */
[----:B------:R-:W0:Y:S02]  /*09d0*/  LDC R13, c[0x0][0x634] ;  /* 0x00018d00ff0d7b82 */ /* 0x000e240000000800 */
[----:B0-----:R-:W-:-:S05]  /*09e0*/  IADD3 R13, P0, R16, R13, RZ ;  /* 0x0000000d100d7210 */ /* 0x001fca0007f1e0ff */
[----:B------:R-:W-:-:S04]  /*09f0*/  IMAD.X R15, RZ, RZ, R17, P0 ;  /* 0x000000ffff0f7224 */ /* 0x000fc800000e0611 */
[----:B------:R-:W-:-:S04]  /*0a00*/  IMAD.WIDE.U32 R8, R15, R24, RZ ;  /* 0x000000180f087225 */ /* 0x000fc800078e00ff */
[----:B------:R-:W-:-:S04]  /*0a10*/  IMAD.WIDE.U32 R10, P0, R13, R25, R8 ;  /* 0x000000190d0a7225 */ /* 0x000fc80007800008 */
[----:B------:R-:W-:-:S04]  /*0a20*/  IMAD.WIDE.U32 R8, R13, R24, RZ ;  /* 0x000000180d087225 */ /* 0x000fc800078e00ff */
[----:B------:R-:W-:Y:S01]  /*0a30*/  IMAD.X R13, RZ, RZ, RZ, P0 ;  /* 0x000000ffff0d7224 */ /* 0x000fe200000e06ff */
[----:B------:R-:W-:Y:S01]  /*0a40*/  IADD3 RZ, P0, R9, R10, RZ ;  /* 0x0000000a09ff7210 */ /* 0x000fe20007f1e0ff */
[----:B------:R-:W-:-:S04]  /*0a50*/  IMAD.MOV.U32 R12, RZ, RZ, R11 ;  /* 0x000000ffff0c7224 */ /* 0x000fc800078e000b */
[----:B------:R-:W-:-:S08]  /*0a60*/  IMAD.WIDE.U32.X R8, R15, R25, R12, P0 ;  /* 0x000000190f087225 */ /* 0x000fd000000e040c */
.L_x_9:
[----:B------:R-:W0:Y:S01]  /*0a70*/  LDC.64 R24, c[0x0][0x640] ;  /* 0x00019000ff187b82 */ /* 0x000e220000000a00 */
[-CC-:B------:R-:W-:Y:S01]  /*0a80*/  SHF.R.U64 R89, R8, R0.reuse, R9.reuse ;  /* 0x0000000008597219 */ /* 0x180fe20000001209 */
[----:B------:R-:W-:Y:S01]  /*0a90*/  IMAD R28, R7, R21, R4 ;  /* 0x00000015071c7224 */ /* 0x000fe200078e0204 */
[----:B------:R-:W-:Y:S01]  /*0aa0*/  SHF.R.U32.HI R0, RZ, R0, R9 ;  /* 0x00000000ff007219 */ /* 0x000fe20000011609 */
[----:B------:R-:W-:Y:S01]  /*0ab0*/  IMAD.MOV.U32 R21, RZ, RZ, 0x1 ;  /* 0x00000001ff157424 */ /* 0x000fe200078e00ff */
[----:B------:R-:W-:-:S03]  /*0ac0*/  IADD3 R5, P0, RZ, -R89, RZ ;  /* 0x80000059ff057210 */ /* 0x000fc60007f1e0ff */
[----:B------:R-:W1:Y:S02]  /*0ad0*/  LDC R6, c[0x0][0x618] ;  /* 0x00018600ff067b82 */ /* 0x000e640000000800 */
[----:B------:R-:W-:-:S04]  /*0ae0*/  IMAD.X R9, RZ, RZ, ~R0, P0 ;  /* 0x000000ffff097224 */ /* 0x000fc800000e0e00 */
[-C--:B------:R-:W-:Y:S02]  /*0af0*/  IMAD R0, R9, R26.reuse, RZ ;  /* 0x0000001a09007224 */ /* 0x080fe400078e02ff */
[----:B------:R-:W2:Y:S01]  /*0b00*/  LDC R11, c[0x0][0x608] ;  /* 0x00018200ff0b7b82 */ /* 0x000ea20000000800 */
[----:B------:R-:W-:-:S04]  /*0b10*/  IMAD.WIDE.U32 R8, R5, R26, R16 ;  /* 0x0000001a05087225 */ /* 0x000fc800078e0010 */
[----:B------:R-:W-:-:S03]  /*0b20*/  IMAD R5, R5, R27, R0 ;  /* 0x0000001b05057224 */ /* 0x000fc600078e0200 */
[----:B------:R-:W3:Y:S01]  /*0b30*/  LDC R12, c[0x0][0x658] ;  /* 0x00019600ff0c7b82 */ /* 0x000ee20000000800 */
[----:B0-----:R-:W-:Y:S01]  /*0b40*/  ISETP.NE.U32.AND P0, PT, R24, RZ, PT ;  /* 0x000000ff1800720c */ /* 0x001fe20003f05070 */
[----:B------:R-:W-:Y:S02]  /*0b50*/  IMAD.IADD R5, R9, 0x1, R5 ;  /* 0x0000000109057824 */ /* 0x000fe400078e0205 */
[----:B------:R-:W-:Y:S01]  /*0b60*/  IMAD.MOV.U32 R9, RZ, RZ, -0x1 ;  /* 0xffffffffff097424 */ /* 0x000fe200078e00ff */
[----:B------:R-:W-:-:S03]  /*0b70*/  ISETP.NE.AND.EX P0, PT, R25, RZ, PT, P0 ;  /* 0x000000ff1900720c */ /* 0x000fc60003f05300 */
[----:B------:R-:W0:Y:S01]  /*0b80*/  LDC R15, c[0x0][0x600] ;  /* 0x00018000ff0f7b82 */ /* 0x000e220000000800 */
[-CC-:B-1----:R-:W-:Y:S02]  /*0b90*/  SHF.R.U64 R13, R8, R6.reuse, R5.reuse ;  /* 0x00000006080d7219 */ /* 0x182fe40000001205 */
[----:B------:R-:W-:-:S05]  /*0ba0*/  SHF.R.U32.HI R0, RZ, R6, R5 ;  /* 0x00000006ff007219 */ /* 0x000fca0000011605 */
[----:B------:R-:W1:Y:S01]  /*0bb0*/  LDC R14, c[0x0][0x648] ;  /* 0x00019200ff0e7b82 */ /* 0x000e620000000800 */
[-CC-:B--2---:R-:W-:Y:S02]  /*0bc0*/  SHF.R.U64 R27, R13, R11.reuse, R0.reuse ;  /* 0x0000000b0d1b7219 */ /* 0x184fe40000001200 */
[----:B------:R-:W-:-:S05]  /*0bd0*/  SHF.R.U32.HI R5, RZ, R11, R0 ;  /* 0x0000000bff057219 */ /* 0x000fca0000011600 */
[----:B------:R-:W2:Y:S01]  /*0be0*/  LDC R20, c[0x0][0x638] ;  /* 0x00018e00ff147b82 */ /* 0x000ea20000000800 */
[-CC-:B---3--:R-:W-:Y:S02]  /*0bf0*/  SHF.R.U64 R26, R27, R12.reuse, R5.reuse ;  /* 0x0000000c1b1a7219 */ /* 0x188fe40000001205 */
[-C--:B------:R-:W-:Y:S02]  /*0c00*/  SHF.L.U32 R0, R9, R12.reuse, RZ ;  /* 0x0000000c09007219 */ /* 0x080fe400000006ff */
[----:B------:R-:W-:Y:S01]  /*0c10*/  SHF.R.U32.HI R5, RZ, R12, R5 ;  /* 0x0000000cff057219 */ /* 0x000fe20000011605 */
[----:B------:R-:W-:Y:S01]  /*0c20*/  IMAD.MOV.U32 R4, RZ, RZ, R26 ;  /* 0x000000ffff047224 */ /* 0x000fe200078e001a */
[----:B------:R-:W-:Y:S01]  /*0c30*/  LOP3.LUT R10, RZ, R0, RZ, 0x33, !PT ;  /* 0x00000000ff0a7212 */ /* 0x000fe200078e33ff */
[----:B------:R-:W3:Y:S01]  /*0c40*/  LDC R23, c[0x0][0x610] ;  /* 0x00018400ff177b82 */ /* 0x000ee20000000800 */
[----:B------:R-:W-:Y:S05]  /*0c50*/  @!P0 BRA `(.L_x_10) ;  /* 0x0000000000288947 */ /* 0x000fea0003800000 */
[----:B------:R-:W4:Y:S02]  /*0c60*/  LDC R9, c[0x0][0x64c] ;  /* 0x00019300ff097b82 */ /* 0x000f240000000800 */
[----:B----4-:R-:W-:-:S05]  /*0c70*/  IADD3 R9, P0, R26, R9, RZ ;  /* 0x000000091a097210 */ /* 0x010fca0007f1e0ff */
        /* <DEDUP_REMOVED lines=8> */
.L_x_10:
[----:B-1----:R-:W-:Y:S01]  /*0d00*/  SHF.R.U64 R4, R4, R14, R5 ;  /* 0x0000000e04047219 */ /* 0x002fe20000001205 */
[----:B0-----:R-:W-:Y:S01]  /*0d10*/  VIADD R6, R15, 0xffffffff ;  /* 0xffffffff0f067836 */ /* 0x001fe20000000000 */
[----:B------:R-:W-:Y:S02]  /*0d20*/  SHF.L.U32 R0, R21, R12, RZ ;  /* 0x0000000c15007219 */ /* 0x000fe400000006ff */
[----:B------:R-:W-:Y:S01]  /*0d30*/  LOP3.LUT R5, R27, R10, RZ, 0xc0, !PT ;  /* 0x0000000a1b057212 */ /* 0x000fe200078ec0ff */
[----:B------:R-:W-:Y:S01]  /*0d40*/  IMAD.MOV R7, RZ, RZ, -R4 ;  /* 0x000000ffff077224 */ /* 0x000fe200078e0a04 */
[----:B------:R-:W-:Y:S02]  /*0d50*/  SEL R3, R3, R28, !P1 ;  /* 0x0000001c03037207 */ /* 0x000fe40004800000 */
[----:B------:R-:W-:Y:S01]  /*0d60*/  LOP3.LUT R6, R13, R6, RZ, 0xc0, !PT ;  /* 0x000000060d067212 */ /* 0x000fe200078ec0ff */
[----:B------:R-:W-:Y:S02]  /*0d70*/  IMAD R4, R0, R4, R5 ;  /* 0x0000000400047224 */ /* 0x000fe400078e0205 */
[----:B--2---:R-:W-:-:S02]  /*0d80*/  IMAD R0, R7, R20, R26 ;  /* 0x0000001407007224 */ /* 0x004fc400078e021a */
[----:B---3--:R-:W-:Y:S02]  /*0d90*/  IMAD R3, R4, R23, R3 ;  /* 0x0000001704037224 */ /* 0x008fe400078e0203 */
[----:B------:R-:W-:Y:S02]  /*0da0*/  IMAD R92, R0, R15, R6 ;  /* 0x0000000f005c7224 */ /* 0x000fe400078e0206 */
[----:B------:R-:W-:-:S03]  /*0db0*/  IMAD.MOV.U32 R4, RZ, RZ, 0x1 ;  /* 0x00000001ff047424 */ /* 0x000fc600078e00ff */
[----:B------:R-:W-:Y:S02]  /*0dc0*/  SEL R93, R92, R3, !P1 ;  /* 0x000000035c5d7207 */ /* 0x000fe40004800000 */
[----:B------:R-:W-:Y:S02]  /*0dd0*/  PRMT R0, R4, 0x7610, R0 ;  /* 0x0000761004007816 */ /* 0x000fe40000000000 */
[----:B------:R-:W-:-:S07]  /*0de0*/  SEL R92, R3, R92, !P1 ;  /* 0x0000005c035c7207 */ /* 0x000fce0004800000 */
.L_x_8:
[----:B------:R-:W-:-:S08]  /*0df0*/  NOP ;  /* 0x0000000000007918 */ /* 0x000fd00000000000 */
[----:B------:R-:W0:Y:S02]  /*0e00*/  USETMAXREG.TRY_ALLOC.CTAPOOL UP0, 0xe8 ;  /* 0x000000e8000079c8 */ /* 0x000e240008000600 */
[----:B0-----:R-:W-:-:S13]  /*0e10*/  PLOP3.LUT P0, PT, PT, PT, UP0, 0x80, 0x0 ;  /* 0x000000000000781c */ /* 0x001fda0003f0f008 */
[----:B------:R-:W-:Y:S05]  /*0e20*/  @!P0 BRA `(.L_x_8) ;  /* 0xfffffffc00f08947 */ /* 0x000fea000383ffff */
[----:B------:R-:W-:Y:S01]  /*0e30*/  ULDC.64 UR4, c[0x0][0x598] ;  /* 0x0001660000047ab9 */ /* 0x000fe20000000a00 */
[----:B------:R-:W-:Y:S01]  /*0e40*/  ULDC.64 UR36, c[0x0][0x208] ;  /* 0x0000820000247ab9 */ /* 0x000fe20000000a00 */
[----:B------:R-:W-:-:S04]  /*0e50*/  ISETP.NE.U32.AND P0, PT, RZ, UR4, PT ;  /* 0x00000004ff007c0c */ /* 0x000fc8000bf05070 */
[----:B------:R-:W-:-:S13]  /*0e60*/  ISETP.NE.AND.EX P0, PT, RZ, UR5, PT, P0 ;  /* 0x00000005ff007c0c */ /* 0x000fda000bf05300 */
[----:B------:R-:W-:Y:S05]  /*0e70*/  @!P0 BRA `(.L_x_11) ;  /* 0x00000000001c8947 */ /* 0x000fea0003800000 */
[----:B------:R-:W0:Y:S02]  /*0e80*/  LDC.64 R4, c[0x0][0x598] ;  /* 0x00016600ff047b82 */ /* 0x000e240000000a00 */
[----:B0-----:R-:W2:Y:S02]  /*0e90*/  LDG.E.64 R4, desc[UR36][R4.64] ;  /* 0x0000002404047981 */ /* 0x001ea4000c1e1b00 */
[----:B--2---:R-:W-:-:S04]  /*0ea0*/  ISETP.NE.U32.AND P0, PT, R4, RZ, PT ;  /* 0x000000ff0400720c */ /* 0x004fc80003f05070 */
[----:B------:R-:W-:-:S13]  /*0eb0*/  ISETP.NE.AND.EX P0, PT, R5, RZ, PT, P0 ;  /* 0x000000ff0500720c */ /* 0x000fda0003f05300 */
[----:B------:R-:W-:Y:S05]  /*0ec0*/  @!P0 BRA `(.L_x_11) ;  /* 0x0000000000088947 */ /* 0x000fea0003800000 */
[----:B------:R0:W5:Y:S01]  /*0ed0*/  LD.E R23, desc[UR36][R4.64] ;  /* 0x0000002404177980 */ /* 0x000162000c101900 */
[----:B------:R-:W-:Y:S05]  /*0ee0*/  BRA `(.L_x_12) ;  /* 0x0000000000247947 */ /* 0x000fea0003800000 */
.L_x_11:
[----:B------:R-:W-:Y:S02]  /*0ef0*/  ULDC.64 UR4, c[0x0][0x588] ;  /* 0x0001620000047ab9 */ /* 0x000fe40000000a00 */
[----:B------:R-:W-:-:S04]  /*0f00*/  ISETP.NE.U32.AND P0, PT, RZ, UR4, PT ;  /* 0x00000004ff007c0c */ /* 0x000fc8000bf05070 */
[----:B------:R-:W-:-:S13]  /*0f10*/  ISETP.NE.AND.EX P0, PT, RZ, UR5, PT, P0 ;  /* 0x00000005ff007c0c */ /* 0x000fda000bf05300 */
[----:B------:R-:W-:Y:S05]  /*0f20*/  @!P0 BRA `(.L_x_13) ;  /* 0x00000000000c8947 */ /* 0x000fea0003800000 */
[----:B------:R-:W0:Y:S02]  /*0f30*/  LDC.64 R4, c[0x0][0x588] ;  /* 0x00016200ff047b82 */ /* 0x000e240000000a00 */
[----:B0-----:R1:W5:Y:S01]  /*0f40*/  LDG.E R23, desc[UR36][R4.64] ;  /* 0x0000002404177981 */ /* 0x001362000c1e1900 */
[----:B------:R-:W-:Y:S05]  /*0f50*/  BRA `(.L_x_12) ;  /* 0x0000000000087947 */ /* 0x000fea0003800000 */
.L_x_13:
[----:B------:R-:W-:Y:S02]  /*0f60*/  ULDC UR4, c[0x0][0x580] ;  /* 0x0001600000047ab9 */ /* 0x000fe40000000800 */
[----:B------:R-:W-:-:S07]  /*0f70*/  IMAD.U32 R23, RZ, RZ, UR4 ;  /* 0x00000004ff177e24 */ /* 0x000fce000f8e00ff */
.L_x_12:
[----:B------:R-:W-:Y:S02]  /*0f80*/  ULDC.64 UR4, c[0x0][0x5a0] ;  /* 0x0001680000047ab9 */ /* 0x000fe40000000a00 */
[----:B------:R-:W-:-:S04]  /*0f90*/  ISETP.NE.U32.AND P0, PT, RZ, UR4, PT ;  /* 0x00000004ff007c0c */ /* 0x000fc8000bf05070 */
[----:B------:R-:W-:-:S13]  /*0fa0*/  ISETP.NE.AND.EX P0, PT, RZ, UR5, PT, P0 ;  /* 0x00000005ff007c0c */ /* 0x000fda000bf05300 */
[----:B------:R-:W-:Y:S05]  /*0fb0*/  @!P0 BRA `(.L_x_14) ;  /* 0x00000000001c8947 */ /* 0x000fea0003800000 */
[----:B01----:R-:W0:Y:S02]  /*0fc0*/  LDC.64 R4, c[0x0][0x5a0] ;  /* 0x00016800ff047b82 */ /* 0x003e240000000a00 */
[----:B0-----:R-:W2:Y:S02]  /*0fd0*/  LDG.E.64 R4, desc[UR36][R4.64] ;  /* 0x0000002404047981 */ /* 0x001ea4000c1e1b00 */
[----:B--2---:R-:W-:-:S04]  /*0fe0*/  ISETP.NE.U32.AND P0, PT, R4, RZ, PT ;  /* 0x000000ff0400720c */ /* 0x004fc80003f05070 */
[----:B------:R-:W-:-:S13]  /*0ff0*/  ISETP.NE.AND.EX P0, PT, R5, RZ, PT, P0 ;  /* 0x000000ff0500720c */ /* 0x000fda0003f05300 */
[----:B------:R-:W-:Y:S05]  /*1000*/  @!P0 BRA `(.L_x_14) ;  /* 0x0000000000088947 */ /* 0x000fea0003800000 */
[----:B------:R0:W5:Y:S01]  /*1010*/  LD.E R88, desc[UR36][R4.64] ;  /* 0x0000002404587980 */ /* 0x000162000c101900 */
[----:B------:R-:W-:Y:S05]  /*1020*/  BRA `(.L_x_15) ;  /* 0x0000000000247947 */ /* 0x000fea0003800000 */
.L_x_14:
[----:B------:R-:W-:Y:S02]  /*1030*/  ULDC.64 UR4, c[0x0][0x590] ;  /* 0x0001640000047ab9 */ /* 0x000fe40000000a00 */
[----:B------:R-:W-:-:S04]  /*1040*/  ISETP.NE.U32.AND P0, PT, RZ, UR4, PT ;  /* 0x00000004ff007c0c */ /* 0x000fc8000bf05070 */
[----:B------:R-:W-:-:S13]  /*1050*/  ISETP.NE.AND.EX P0, PT, RZ, UR5, PT, P0 ;  /* 0x00000005ff007c0c */ /* 0x000fda000bf05300 */
[----:B------:R-:W-:Y:S05]  /*1060*/  @!P0 BRA `(.L_x_16) ;  /* 0x00000000000c8947 */ /* 0x000fea0003800000 */
[----:B01----:R-:W0:Y:S02]  /*1070*/  LDC.64 R4, c[0x0][0x590] ;  /* 0x00016400ff047b82 */ /* 0x003e240000000a00 */
[----:B0-----:R1:W5:Y:S01]  /*1080*/  LDG.E R88, desc[UR36][R4.64] ;  /* 0x0000002404587981 */ /* 0x001362000c1e1900 */
[----:B------:R-:W-:Y:S05]  /*1090*/  BRA `(.L_x_15) ;  /* 0x0000000000087947 */ /* 0x000fea0003800000 */
.L_x_16:
[----:B------:R-:W-:Y:S02]  /*10a0*/  ULDC UR4, c[0x0][0x584] ;  /* 0x0001610000047ab9 */ /* 0x000fe40000000800 */
[----:B------:R-:W-:-:S07]  /*10b0*/  IMAD.U32 R88, RZ, RZ, UR4 ;  /* 0x00000004ff587e24 */ /* 0x000fce000f8e00ff */
.L_x_15:
[----:B------:R-:W-:-:S13]  /*10c0*/  LOP3.LUT P0, RZ, R0, 0xff, RZ, 0xc0, !PT ;  /* 0x000000ff00ff7812 */ /* 0x000fda000780c0ff */
[----:B------:R-:W-:Y:S05]  /*10d0*/  @!P0 EXIT ;  /* 0x000000000000894d */ /* 0x000fea0003800000 */
[----:B------:R-:W-:Y:S01]  /*10e0*/  ULDC UR4, c[0x0][0x28c] ;  /* 0x0000a30000047ab9 */ /* 0x000fe20000000800 */
[----:B------:R-:W-:Y:S01]  /*10f0*/  LOP3.LUT R91, R19, 0x1, RZ, 0xfc, !PT ;  /* 0x00000001135b7812 */ /* 0x000fe200078efcff */
[----:B------:R-:W-:Y:S01]  /*1100*/  UIADD3 UR4, UR4, 0x1f, URZ ;  /* 0x0000001f04047890 */ /* 0x000fe2000fffe03f */
[----:B------:R-:W-:Y:S01]  /*1110*/  UMOV UR38, URZ ;  /* 0x0000003f00267c82 */ /* 0x000fe20008000000 */
[----:B------:R-:W-:Y:S02]  /*1120*/  UMOV UR39, URZ ;  /* 0x0000003f00277c82 */ /* 0x000fe40008000000 */
[----:B------:R-:W-:-:S04]  /*1130*/  USHF.R.S32.HI UR5, URZ, 0x1f, UR4 ;  /* 0x0000001f3f057899 */ /* 0x000fc80008011404 */
[----:B------:R-:W-:-:S04]  /*1140*/  ULEA.HI UR5, UR5, UR4, URZ, 0x5 ;  /* 0x0000000405057291 */ /* 0x000fc8000f8f283f */
[----:B------:R-:W-:-:S12]  /*1150*/  USHF.R.S32.HI UR40, URZ, 0x5, UR5 ;  /* 0x000000053f287899 */ /* 0x000fd80008011405 */
.L_x_164:
[----:B------:R-:W-:Y:S01]  /*1160*/  LOP3.LUT R0, R18, 0x80, RZ, 0xc0, !PT ;  /* 0x0000008012007812 */ /* 0x000fe200078ec0ff */
[----:B--2---:R-:W2:Y:S01]  /*1170*/  S2UR UR7, SR_CgaCtaId ;  /* 0x00000000000779c3 */ /* 0x004ea20000008800 */
[----:B------:R-:W-:Y:S02]  /*1180*/  UMOV UR6, 0x400 ;  /* 0x0000040000067882 */ /* 0x000fe40000000000 */
[----:B------:R-:W-:-:S06]  /*1190*/  SHF.R.U32.HI R0, RZ, 0x7, R0 ;  /* 0x00000007ff007819 */ /* 0x000fcc0000011600 */
[----:B---3--:R-:W3:Y:S01]  /*11a0*/  SHFL.IDX PT, R0, R0, RZ, 0x1f ;  /* 0x00001fff00007589 */ /* 0x008ee200000e0000 */
[----:B--2---:R-:W-:Y:S01]  /*11b0*/  ULEA UR6, UR7, UR6, 0x18 ;  /* 0x0000000607067291 */ /* 0x004fe2000f8ec03f */
[----:B---3--:R-:W-:-:S13]  /*11c0*/  R2UR UR4, R0 ;  /* 0x00000000000472ca */ /* 0x008fda00000e0000 */
[----:B------:R-:W-:-:S04]  /*11d0*/  ULEA.HI UR5, UR4, UR4, URZ, 0x1 ;  /* 0x0000000404057291 */ /* 0x000fc8000f8f083f */
[----:B------:R-:W-:-:S04]  /*11e0*/  ULOP3.LUT UR5, UR5, 0xffffe, URZ, 0xc0, !UPT ;  /* 0x000ffffe05057892 */ /* 0x000fc8000f8ec03f */
[----:B------:R-:W-:-:S03]  /*11f0*/  UIADD3 UR5, UR4, -UR5, URZ ;  /* 0x8000000504057290 */ /* 0x000fc6000fffe03f */
[----:B------:R-:W-:Y:S01]  /*1200*/  ULDC UR4, c[0x0][0x28c] ;  /* 0x0000a30000047ab9 */ /* 0x000fe20000000800 */
[----:B------:R-:W-:Y:S01]  /*1210*/  ULEA UR5, UR5, UR6, 0xc ;  /* 0x0000000605057291 */ /* 0x000fe2000f8e603f */
[----:B------:R-:W-:-:S03]  /*1220*/  ISETP.LT.AND P0, PT, RZ, UR4, PT ;  /* 0x00000004ff007c0c */ /* 0x000fc6000bf01270 */
[----:B------:R-:W-:-:S04]  /*1230*/  UIADD3 UR5, UR5, 0x100, URZ ;  /* 0x0000010005057890 */ /* 0x000fc8000fffe03f */
[----:B------:R-:W-:-:S04]  /*1240*/  USHF.R.U32.HI UR5, URZ, 0x4, UR5 ;  /* 0x000000043f057899 */ /* 0x000fc80008011605 */
[----:B------:R-:W-:Y:S02]  /*1250*/  ULOP3.LUT UR41, UR5, 0x3fff, URZ, 0xc0, !UPT ;  /* 0x00003fff05297892 */ /* 0x000fe4000f8ec03f */
[----:B-1--45:R-:W-:Y:S10]  /*1260*/  @P0 BRA `(.L_x_17) ;  /* 0x0000000000400947 */ /* 0x032ff40003800000 */
[----:B------:R-:W-:Y:S01]  /*1270*/  MOV R0, 0x0 ;  /* 0x0000000000007802 */ /* 0x000fe20000000f00 */
[----:B------:R-:W-:Y:S01]  /*1280*/  ULDC.64 UR4, c[0x4][0x68] ;  /* 0x01001a0000047ab9 */ /* 0x000fe20000000a00 */
[----:B------:R-:W-:Y:S01]  /*1290*/  ULDC.64 UR6, c[0x4][0x8] ;  /* 0x0100020000067ab9 */ /* 0x000fe20000000a00 */
[----:B01----:R-:W-:Y:S01]  /*12a0*/  IMAD.U32 R4, RZ, RZ, UR4 ;  /* 0x00000004ff047e24 */ /* 0x003fe2000f8e00ff */
[----:B------:R0:W1:Y:S01]  /*12b0*/  LDC.64 R14, c[0x4][R0] ;  /* 0x01000000000e7b82 */ /* 0x0000620000000a00 */
[----:B------:R-:W-:Y:S01]  /*12c0*/  IMAD.U32 R5, RZ, RZ, UR5 ;  /* 0x00000005ff057e24 */ /* 0x000fe2000f8e00ff */
[----:B------:R-:W-:Y:S01]  /*12d0*/  ULDC.64 UR4, c[0x4][0x70] ;  /* 0x01001c0000047ab9 */ /* 0x000fe20000000a00 */
[----:B------:R-:W-:Y:S02]  /*12e0*/  IMAD.U32 R10, RZ, RZ, UR6 ;  /* 0x00000006ff0a7e24 */ /* 0x000fe4000f8e00ff */
[----:B------:R-:W-:Y:S02]  /*12f0*/  IMAD.U32 R6, RZ, RZ, UR4 ;  /* 0x00000004ff067e24 */ /* 0x000fe4000f8e00ff */
[----:B------:R-:W-:-:S02]  /*1300*/  IMAD.U32 R7, RZ, RZ, UR5 ;  /* 0x00000005ff077e24 */ /* 0x000fc4000f8e00ff */
[----:B------:R-:W-:Y:S02]  /*1310*/  IMAD.U32 R11, RZ, RZ, UR7 ;  /* 0x00000007ff0b7e24 */ /* 0x000fe4000f8e00ff */
[----:B------:R-:W-:Y:S02]  /*1320*/  IMAD.MOV.U32 R8, RZ, RZ, 0x1e1 ;  /* 0x000001e1ff087424 */ /* 0x000fe400078e00ff */
[----:B------:R-:W-:Y:S02]  /*1330*/  IMAD.MOV.U32 R12, RZ, RZ, 0x1 ;  /* 0x00000001ff0c7424 */ /* 0x000fe400078e00ff */
[----:B0-----:R-:W-:-:S07]  /*1340*/  IMAD.MOV.U32 R13, RZ, RZ, RZ ;  /* 0x000000ffff0d7224 */ /* 0x001fce00078e00ff */
[----:B------:R-:W-:-:S07]  /*1350*/  LEPC R20, `(.L_x_17) ;  /* 0x000000001014794e */ /* 0x000fce0000000000 */
[----:B-1---5:R-:W-:Y:S05]  /*1360*/  CALL.ABS.NOINC R14 ;  /* 0x000000000e007343 */ /* 0x022fea0003c00000 */
.L_x_17:
[----:B------:R-:W-:-:S13]  /*1370*/  ISETP.NE.AND P0, PT, R91, 0x3, PT ;  /* 0x000000035b00780c */ /* 0x000fda0003f05270 */
[----:B------:R-:W-:Y:S05]  /*1380*/  @!P0 BRA `(.L_x_18) ;  /* 0x0000000000048947 */ /* 0x000fea0003800000 */
[----:B------:R-:W-:Y:S01]  /*1390*/  BPT.TRAP 0x1 ;  /* 0x000000040000795c */ /* 0x000fe20000300000 */
.L_x_18:
[----:B------:R-:W2:Y:S01]  /*13a0*/  S2UR UR5, SR_CgaCtaId ;  /* 0x00000000000579c3 */ /* 0x000ea20000008800 */
[----:B------:R-:W-:Y:S01]  /*13b0*/  UMOV UR4, 0x400 ;  /* 0x0000040000047882 */ /* 0x000fe20000000000 */
[----:B------:R-:W-:Y:S02]  /*13c0*/  IMAD.U32 R0, RZ, RZ, UR38 ;  /* 0x00000026ff007e24 */ /* 0x000fe4000f8e00ff */
[----:B------:R-:W-:-:S03]  /*13d0*/  IMAD.U32 R3, RZ, RZ, UR39 ;  /* 0x00000027ff037e24 */ /* 0x000fc6000f8e00ff */
[----:B------:R-:W-:Y:S01]  /*13e0*/  SHF.L.U32 R0, R0, 0x1f, RZ ;  /* 0x0000001f00007819 */ /* 0x000fe200000006ff */
[----:B--2---:R-:W-:-:S06]  /*13f0*/  ULEA UR4, UR5, UR4, 0x18 ;  /* 0x0000000405047291 */ /* 0x004fcc000f8ec03f */
[----:B------:R-:W-:-:S04]  /*1400*/  IMAD.U32 R6, RZ, RZ, UR4 ;  /* 0x00000004ff067e24 */ /* 0x000fc8000f8e00ff */
[----:B------:R-:W-:-:S04]  /*1410*/  IMAD R3, R3, 0x8, R6 ;  /* 0x0000000803037824 */ /* 0x000fc800078e0206 */
[----:B------:R2:W3:Y:S01]  /*1420*/  SYNCS.PHASECHK.TRANS64.TRYWAIT P1, [R3+URZ], R0 ;  /* 0x00000000030075a7 */ /* 0x0004e2000802017f */
[----:B------:R-:W-:Y:S05]  /*1430*/  @!P0 BRA `(.L_x_19) ;  /* 0x0000000000048947 */ /* 0x000fea0003800000 */
[----:B------:R-:W-:Y:S01]  /*1440*/  BPT.TRAP 0x1 ;  /* 0x000000040000795c */ /* 0x000fe20000300000 */
.L_x_19:
[----:B---3--:R-:W-:Y:S05]  /*1450*/  @P1 BRA `(.L_x_20) ;  /* 0x0000000000081947 */ /* 0x008fea0003800000 */
[----:B------:R-:W3:Y:S02]  /*1460*/  SYNCS.PHASECHK.TRANS64.TRYWAIT P1, [R3+URZ], R0 ;  /* 0x00000000030075a7 */ /* 0x000ee4000802017f */
[----:B---3--:R-:W-:Y:S05]  /*1470*/  @!P1 BRA `(.L_x_21) ;  /* 0x0000006400549947 */ /* 0x008fea0003800000 */
.L_x_20:
[----:B------:R-:W-:-:S04]  /*1480*/  UISETP.LT.AND UP0, UPT, UR40, 0x1, UPT ;  /* 0x000000012800788c */ /* 0x000fc8000bf01270 */
[----:B------:R-:W-:-:S06]  /*1490*/  USEL UR4, UR40, 0x1, UP0 ;  /* 0x0000000128047887 */ /* 0x000fcc0008000000 */
[----:B--23--:R-:W-:Y:S01]  /*14a0*/  IMAD.U32 R0, RZ, RZ, UR4 ;  /* 0x00000004ff007e24 */ /* 0x00cfe2000f8e00ff */
[----:B------:R-:W-:Y:S05]  /*14b0*/  WARPSYNC.ALL ;  /* 0x0000000000007948 */ /* 0x000fea0003800000 */
[----:B------:R-:W-:-:S04]  /*14c0*/  IADD3 R0, -R0, UR40, RZ ;  /* 0x0000002800007c10 */ /* 0x000fc8000fffe1ff */
[----:B------:R-:W-:Y:S02]  /*14d0*/  ISETP.GE.AND P1, PT, R0, 0x1, PT ;  /* 0x000000010000780c */ /* 0x000fe40003f26270 */
[----:B------:R-:W-:Y:S01]  /*14e0*/  R2UR UR4, R6 ;  /* 0x00000000060472ca */ /* 0x000fe200000e0000 */
[----:B------:R-:W-:Y:S01]  /*14f0*/  ULOP3.LUT UR41, UR41, 0x10000, URZ, 0xfc, !UPT ;  /* 0x0001000029297892 */ /* 0x000fe2000f8efc3f */
[----:B------:R-:W-:Y:S01]  /*1500*/  WARPGROUP.ARRIVE ;  /* 0x00000000000079c5 */ /* 0x000fe20000000000 */
[----:B------:R-:W-:Y:S01]  /*1510*/  UMOV UR5, 0x80000020 ;  /* 0x8000002000057882 */ /* 0x000fe20000000000 */
[----:B------:R-:W-:-:S09]  /*1520*/  UMOV UR7, 0x80000020 ;  /* 0x8000002000077882 */ /* 0x000fd20000000000 */
[----:B------:R-:W-:-:S04]  /*1530*/  UIADD3 UR4, UR4, 0x6100, URZ ;  /* 0x0000610004047890 */ /* 0x000fc8000fffe03f */
[----:B------:R-:W-:-:S04]  /*1540*/  USHF.R.U32.HI UR4, URZ, 0x4, UR4 ;  /* 0x000000043f047899 */ /* 0x000fc80008011604 */
[----:B------:R-:W-:-:S04]  /*1550*/  ULOP3.LUT UR4, UR4, 0x3fff, URZ, 0xc0, !UPT ;  /* 0x00003fff04047892 */ /* 0x000fc8000f8ec03f */
[----:B------:R-:W-:Y:S02]  /*1560*/  ULOP3.LUT UR9, UR4, 0x10000, URZ, 0xfc, !UPT ;  /* 0x0001000004097892 */ /* 0x000fe4000f8efc3f */
[----:B------:R-:W-:Y:S02]  /*1570*/  ULEA UR4, UR39, UR41, 0x9 ;  /* 0x0000002927047291 */ /* 0x000fe4000f8e483f */
[----:B------:R-:W-:-:S09]  /*1580*/  ULEA UR6, UR39, UR9, 0x9 ;  /* 0x0000000927067291 */ /* 0x000fd2000f8e483f */
[----:B------:R-:W-:Y:S01]  /*1590*/  HGMMA.64x128x16.F32.BF16 R24, gdesc[UR4], RZ, !UPT, gsb0 ;  /* 0x01e00000041879f0 */ /* 0x000fe2000c0018ff */
[----:B------:R-:W-:Y:S02]  /*15a0*/  UIADD3 UR4, UR4, 0x2, URZ ;  /* 0x0000000204047890 */ /* 0x000fe4000fffe03f */
[----:B------:R-:W-:Y:S01]  /*15b0*/  UIADD3 UR6, UR6, 0x2, URZ ;  /* 0x0000000206067890 */ /* 0x000fe2000fffe03f */
[----:B------:R-:W-:Y:S01]  /*15c0*/  UMOV UR5, 0x80000020 ;  /* 0x8000002000057882 */ /* 0x000fe20000000000 */
[----:B------:R-:W-:Y:S01]  /*15d0*/  UMOV UR7, 0x80000020 ;  /* 0x8000002000077882 */ /* 0x000fe20000000000 */
[----:B------:R-:W-:Y:S02]  /*15e0*/  WARPGROUP.DEPBAR.LE gsb0, 0x0 ;  /* 0x00008000000079c5 */ /* 0x000fe40000010000 */
[----:B------:R-:W-:-:S06]  /*15f0*/  WARPGROUP.ARRIVE ;  /* 0x00000000000079c5 */ /* 0x000fcc0000000000 */
[----:B------:R-:W-:Y:S03]  /*1600*/  HGMMA.64x128x16.F32.BF16 R24, gdesc[UR4], R24, gsb0 ;  /* 0x01e00000041879f0 */ /* 0x000fe60008001818 */
[----:B------:R-:W-:Y:S02]  /*1610*/  WARPGROUP.DEPBAR.LE gsb0, 0x0 ;  /* 0x00008000000079c5 */ /* 0x000fe40000010000 */
[----:B------:R-:W-:Y:S05]  /*1620*/  @!P1 BRA `(.L_x_22) ;  /* 0x0000000000e49947 */ /* 0x000fea0003800000 */
[----:B------:R-:W-:Y:S02]  /*1630*/  UIADD3 UR4, UR39, 0x1, URZ ;  /* 0x0000000127047890 */ /* 0x000fe4000fffe03f */
[----:B------:R-:W-:Y:S02]  /*1640*/  IMAD.U32 R3, RZ, RZ, UR39 ;  /* 0x00000027ff037e24 */ /* 0x000fe4000f8e00ff */
[----:B------:R-:W-:-:S04]  /*1650*/  UISETP.NE.AND UP0, UPT, UR4, 0x3, UPT ;  /* 0x000000030400788c */ /* 0x000fc8000bf05270 */
[----:B------:R-:W-:Y:S02]  /*1660*/  USEL UR5, URZ, 0x1, UP0 ;  /* 0x000000013f057887 */ /* 0x000fe40008000000 */
[----:B------:R-:W-:Y:S02]  /*1670*/  USEL UR8, UR4, URZ, UP0 ;  /* 0x0000003f04087287 */ /* 0x000fe40008000000 */
[----:B------:R-:W-:-:S06]  /*1680*/  ULOP3.LUT UR5, UR38, UR5, URZ, 0x3c, !UPT ;  /* 0x0000000526057292 */ /* 0x000fcc000f8e3c3f */
[----:B------:R-:W-:-:S07]  /*1690*/  IMAD.U32 R7, RZ, RZ, UR5 ;  /* 0x00000005ff077e24 */ /* 0x000fce000f8e00ff */
.L_x_29:
[----:B------:R-:W-:Y:S05]  /*16a0*/  @!P0 BRA `(.L_x_23) ;  /* 0x0000000000048947 */ /* 0x000fea0003800000 */
[----:B------:R-:W-:Y:S01]  /*16b0*/  BPT.TRAP 0x1 ;  /* 0x000000040000795c */ /* 0x000fe20000300000 */
.L_x_23:
[----:B------:R-:W2:Y:S01]  /*16c0*/  S2UR UR5, SR_CgaCtaId ;  /* 0x00000000000579c3 */ /* 0x000ea20000008800 */
[----:B------:R-:W-:Y:S01]  /*16d0*/  UMOV UR4, 0x400 ;  /* 0x0000040000047882 */ /* 0x000fe20000000000 */
[----:B01----:R-:W-:Y:S01]  /*16e0*/  IMAD.U32 R5, RZ, RZ, UR8 ;  /* 0x00000008ff057e24 */ /* 0x003fe2000f8e00ff */
[----:B------:R-:W-:Y:S01]  /*16f0*/  SHF.L.U32 R4, R7, 0x1f, RZ ;  /* 0x0000001f07047819 */ /* 0x000fe200000006ff */
[----:B--2---:R-:W-:-:S06]  /*1700*/  ULEA UR4, UR5, UR4, 0x18 ;  /* 0x0000000405047291 */ /* 0x004fcc000f8ec03f */
[----:B------:R-:W-:-:S04]  /*1710*/  IMAD.U32 R6, RZ, RZ, UR4 ;  /* 0x00000004ff067e24 */ /* 0x000fc8000f8e00ff */
[----:B------:R-:W-:-:S04]  /*1720*/  IMAD R5, R5, 0x8, R6 ;  /* 0x0000000805057824 */ /* 0x000fc800078e0206 */
[----:B------:R0:W1:Y:S01]  /*1730*/  SYNCS.PHASECHK.TRANS64.TRYWAIT P1, [R5+URZ], R4 ;  /* 0x00000004050075a7 */ /* 0x000062000802017f */
[----:B------:R-:W-:Y:S05]  /*1740*/  @!P0 BRA `(.L_x_24) ;  /* 0x0000000000048947 */ /* 0x000fea0003800000 */
[----:B------:R-:W-:Y:S01]  /*1750*/  BPT.TRAP 0x1 ;  /* 0x000000040000795c */ /* 0x000fe20000300000 */
.L_x_24:
[----:B-1----:R-:W-:Y:S05]  /*1760*/  @P1 BRA `(.L_x_25) ;  /* 0x0000000000081947 */ /* 0x002fea0003800000 */
[----:B------:R-:W1:Y:S02]  /*1770*/  SYNCS.PHASECHK.TRANS64.TRYWAIT P1, [R5+URZ], R4 ;  /* 0x00000004050075a7 */ /* 0x000e64000802017f */
[----:B-1----:R-:W-:Y:S05]  /*1780*/  @!P1 BRA `(.L_x_26) ;  /* 0x0000006000a49947 */ /* 0x002fea0003800000 */
.L_x_25:
[----:B------:R-:W-:Y:S01]  /*1790*/  ULEA UR4, UR8, UR41, 0x9 ;  /* 0x0000002908047291 */ /* 0x000fe2000f8e483f */
[----:B------:R-:W-:Y:S01]  /*17a0*/  WARPGROUP.ARRIVE ;  /* 0x00000000000079c5 */ /* 0x000fe20000000000 */
[----:B------:R-:W-:Y:S01]  /*17b0*/  ULEA UR6, UR8, UR9, 0x9 ;  /* 0x0000000908067291 */ /* 0x000fe2000f8e483f */
[----:B------:R-:W-:Y:S01]  /*17c0*/  UMOV UR5, 0x80000020 ;  /* 0x8000002000057882 */ /* 0x000fe20000000000 */
[----:B------:R-:W-:-:S07]  /*17d0*/  UMOV UR7, 0x80000020 ;  /* 0x8000002000077882 */ /* 0x000fce0000000000 */
[----:B------:R-:W-:Y:S01]  /*17e0*/  HGMMA.64x128x16.F32.BF16 R24, gdesc[UR4], R24, gsb0 ;  /* 0x01e00000041879f0 */ /* 0x000fe20008001818 */
        /* <DEDUP_REMOVED lines=9> */
[----:B------:R-:W-:Y:S01]  /*1880*/  BPT.TRAP 0x1 ;  /* 0x000000040000795c */ /* 0x000fe20000300000 */
.L_x_27:
[----:B------:R-:W-:-:S13]  /*1890*/  ISETP.NE.AND P1, PT, R90, RZ, PT ;  /* 0x000000ff5a00720c */ /* 0x000fda0003f25270 */
[----:B01----:R-:W-:-:S04]  /*18a0*/  @P1 IMAD R4, R3, 0x8, R6 ;  /* 0x0000000803041824 */ /* 0x003fc800078e0206 */
[----:B------:R-:W-:-:S05]  /*18b0*/  @P1 VIADD R5, R4, 0x18 ;  /* 0x0000001804051836 */ /* 0x000fca0000000000 */
[----:B------:R-:W-:-:S04]  /*18c0*/  @P1 PRMT R5, R22, 0x654, R5 ;  /* 0x0000065416051816 */ /* 0x000fc80000000005 */
[----:B------:R0:W-:Y:S01]  /*18d0*/  @P1 SYNCS.ARRIVE.TRANS64.RED.A1T0 RZ, [R5+URZ], RZ ;  /* 0x000000ff05ff19a7 */ /* 0x0001e2000810043f */
[----:B------:R-:W-:-:S13]  /*18e0*/  ISETP.GT.U32.AND P1, PT, R19, 0x1, PT ;  /* 0x000000011300780c */ /* 0x000fda0003f24070 */
[----:B0-----:R-:W-:Y:S05]  /*18f0*/  @P1 BRA `(.L_x_28) ;  /* 0x0000000000041947 */ /* 0x001fea0003800000 */
[----:B------:R-:W-:Y:S01]  /*1900*/  BPT.TRAP 0x1 ;  /* 0x000000040000795c */ /* 0x000fe20000300000 */
.L_x_28:
[----:B------:R-:W-:Y:S01]  /*1910*/  UIADD3 UR8, UR8, 0x1, URZ ;  /* 0x0000000108087890 */ /* 0x000fe2000fffe03f */
[C---:B------:R-:W-:Y:S01]  /*1920*/  ISETP.GT.AND P2, PT, R0.reuse, 0x1, PT ;  /* 0x000000010000780c */ /* 0x040fe20003f44270 */
[----:B------:R-:W-:Y:S02]  /*1930*/  VIADD R3, R3, 0x1 ;  /* 0x0000000103037836 */ /* 0x000fe40000000000 */
[----:B------:R-:W-:Y:S01]  /*1940*/  UISETP.NE.AND UP0, UPT, UR8, 0x3, UPT ;  /* 0x000000030800788c */ /* 0x000fe2000bf05270 */
[----:B------:R-:W-:Y:S02]  /*1950*/  VIADD R0, R0, 0xffffffff ;  /* 0xffffffff00007836 */ /* 0x000fe40000000000 */
[C---:B------:R-:W-:Y:S01]  /*1960*/  ISETP.NE.AND P1, PT, R3.reuse, 0x3, PT ;  /* 0x000000030300780c */ /* 0x040fe20003f25270 */
[----:B------:R-:W-:Y:S02]  /*1970*/  USEL UR4, URZ, 0x1, UP0 ;  /* 0x000000013f047887 */ /* 0x000fe40008000000 */
[----:B------:R-:W-:Y:S01]  /*1980*/  USEL UR8, UR8, URZ, UP0 ;  /* 0x0000003f08087287 */ /* 0x000fe20008000000 */
[----:B------:R-:W-:-:S03]  /*1990*/  SEL R3, R3, RZ, P1 ;  /* 0x000000ff03037207 */ /* 0x000fc60000800000 */
[----:B------:R-:W-:Y:S01]  /*19a0*/  LOP3.LUT R7, R7, UR4, RZ, 0x3c, !PT ;  /* 0x0000000407077c12 */ /* 0x000fe2000f8e3cff */
[----:B------:R-:W-:Y:S07]  /*19b0*/  @P2 BRA `(.L_x_29) ;  /* 0xfffffffc00382947 */ /* 0x000fee000383ffff */
.L_x_22:
[----:B------:R-:W2:Y:S02]  /*19c0*/  LDC R0, c[0x0][0x28c] ;  /* 0x0000a300ff007b82 */ /* 0x000ea40000000800 */
[----:B--2---:R-:W-:-:S13]  /*19d0*/  ISETP.GE.AND P1, PT, R0, 0x1, PT ;  /* 0x000000010000780c */ /* 0x004fda0003f26270 */
[----:B------:R-:W-:Y:S05]  /*19e0*/  @!P1 BRA `(.L_x_30) ;  /* 0x0000000000509947 */ /* 0x000fea0003800000 */
[----:B------:R-:W-:Y:S05]  /*19f0*/  @!P0 BRA `(.L_x_31) ;  /* 0x0000000000048947 */ /* 0x000fea0003800000 */
[----:B------:R-:W-:Y:S01]  /*1a00*/  BPT.TRAP 0x1 ;  /* 0x000000040000795c */ /* 0x000fe20000300000 */
.L_x_31:
[----:B------:R-:W-:Y:S01]  /*1a10*/  ISETP.NE.AND P1, PT, R90, RZ, PT ;  /* 0x000000ff5a00720c */ /* 0x000fe20003f25270 */
[----:B------:R-:W-:Y:S01]  /*1a20*/  BSSY B0, `(.L_x_32) ;  /* 0x000000e000007945 */ /* 0x000fe20003800000 */
[----:B------:R-:W-:-:S11]  /*1a30*/  ISETP.GT.U32.AND P0, PT, R19, 0x1, PT ;  /* 0x000000011300780c */ /* 0x000fd60003f04070 */
[----:B------:R-:W-:Y:S05]  /*1a40*/  @!P1 BRA `(.L_x_33) ;  /* 0x00000000002c9947 */ /* 0x000fea0003800000 */
[----:B------:R-:W-:-:S04]  /*1a50*/  UISETP.LT.AND UP0, UPT, UR40, 0x1, UPT ;  /* 0x000000012800788c */ /* 0x000fc8000bf01270 */
[----:B------:R-:W-:-:S04]  /*1a60*/  USEL UR6, UR40, 0x1, UP0 ;  /* 0x0000000128067887 */ /* 0x000fc80008000000 */
[----:B------:R-:W-:-:S04]  /*1a70*/  UIADD3 UR6, UR39, UR40, -UR6 ;  /* 0x0000002827067290 */ /* 0x000fc8000fffe806 */
[----:B------:R-:W-:-:S04]  /*1a80*/  UIMAD.WIDE.U32 UR4, UR6, -0x55555555, URZ ;  /* 0xaaaaaaab060478a5 */ /* 0x000fc8000f8e003f */
[----:B------:R-:W-:-:S04]  /*1a90*/  USHF.R.U32.HI UR4, URZ, 0x1, UR5 ;  /* 0x000000013f047899 */ /* 0x000fc80008011605 */
[----:B------:R-:W-:-:S06]  /*1aa0*/  UIMAD UR6, UR4, -0x3, UR6 ;  /* 0xfffffffd040678a4 */ /* 0x000fcc000f8e0206 */
[----:B------:R-:W-:-:S04]  /*1ab0*/  IMAD.U32 R3, RZ, RZ, UR6 ;  /* 0x00000006ff037e24 */ /* 0x000fc8000f8e00ff */
[----:B------:R-:W-:-:S04]  /*1ac0*/  IMAD R0, R3, 0x8, R6 ;  /* 0x0000000803007824 */ /* 0x000fc800078e0206 */
[----:B------:R-:W-:-:S05]  /*1ad0*/  VIADD R3, R0, 0x18 ;  /* 0x0000001800037836 */ /* 0x000fca0000000000 */
[----:B------:R-:W-:-:S04]  /*1ae0*/  PRMT R3, R22, 0x654, R3 ;  /* 0x0000065416037816 */ /* 0x000fc80000000003 */
[----:B------:R2:W-:Y:S03]  /*1af0*/  SYNCS.ARRIVE.TRANS64.RED.A1T0 RZ, [R3+URZ], RZ ;  /* 0x000000ff03ff79a7 */ /* 0x0005e6000810043f */
.L_x_33:
[----:B------:R-:W-:Y:S05]  /*1b00*/  BSYNC B0 ;  /* 0x0000000000007941 */ /* 0x000fea0003800000 */
.L_x_32:
[----:B------:R-:W-:Y:S05]  /*1b10*/  @P0 BRA `(.L_x_30) ;  /* 0x0000000000040947 */ /* 0x000fea0003800000 */
[----:B------:R-:W-:Y:S01]  /*1b20*/  BPT.TRAP 0x1 ;  /* 0x000000040000795c */ /* 0x000fe20000300000 */
.L_x_30:
[----:B------:R-:W3:Y:S01]  /*1b30*/  LDC R6, c[0x0][0x288] ;  /* 0x0000a200ff067b82 */ /* 0x000ee20000000800 */
[--C-:B------:R-:W-:Y:S01]  /*1b40*/  SHF.R.U32.HI R0, RZ, 0x2, R18.reuse ;  /* 0x00000002ff007819 */ /* 0x100fe20000011612 */
[----:B------:R-:W-:Y:S01]  /*1b50*/  IMAD.SHL.U32 R93, R93, 0x80, RZ ;  /* 0x000000805d5d7824 */ /* 0x000fe200078e00ff */
[----:B01----:R-:W-:Y:S01]  /*1b60*/  SHF.R.U32.HI R5, RZ, 0x7, R18 ;  /* 0x00000007ff057819 */ /* 0x003fe20000011612 */
[----:B------:R-:W-:Y:S01]  /*1b70*/  UIADD3 UR39, UR40, UR39, URZ ;  /* 0x0000002728277290 */ /* 0x000fe2000fffe03f */
[----:B--2---:R-:W-:Y:S01]  /*1b80*/  LOP3.LUT R3, R0, 0x7, RZ, 0xc0, !PT ;  /* 0x0000000700037812 */ /* 0x004fe200078ec0ff */
[----:B------:R-:W-:Y:S01]  /*1b90*/  ULDC UR7, c[0x0][0x284] ;  /* 0x0000a10000077ab9 */ /* 0x000fe20000000800 */
[----:B------:R-:W-:Y:S01]  /*1ba0*/  LOP3.LUT R0, R5, 0x1, RZ, 0xc0, !PT ;  /* 0x0000000105007812 */ /* 0x000fe200078ec0ff */
[----:B------:R-:W-:Y:S01]  /*1bb0*/  UISETP.GT.U32.AND UP0, UPT, UR39, 0x2, UPT ;  /* 0x000000022700788c */ /* 0x000fe2000bf04070 */
[C---:B------:R-:W-:Y:S01]  /*1bc0*/  LOP3.LUT R4, R18.reuse, 0x60, RZ, 0xc0, !PT ;  /* 0x0000006012047812 */ /* 0x040fe200078ec0ff */
[----:B------:R-:W-:Y:S01]  /*1bd0*/  UISETP.GE.U32.AND UP1, UPT, UR40, 0x3, UPT ;  /* 0x000000032800788c */ /* 0x000fe2000bf26070 */
[----:B------:R-:W-:Y:S01]  /*1be0*/  LOP3.LUT R5, R18, 0x3, RZ, 0xc0, !PT ;  /* 0x0000000312057812 */ /* 0x000fe200078ec0ff */
[----:B------:R-:W-:Y:S01]  /*1bf0*/  IMAD.SHL.U32 R8, R0, 0x40, RZ ;  /* 0x0000004000087824 */ /* 0x000fe200078e00ff */
[----:B------:R-:W-:Y:S01]  /*1c00*/  SHF.R.U32.HI R4, RZ, 0x1, R4 ;  /* 0x00000001ff047819 */ /* 0x000fe20000011604 */
[----:B------:R-:W-:Y:S01]  /*1c10*/  UISETP.LT.U32.AND UP0, UPT, UR40, 0x3, UP0 ;  /* 0x000000032800788c */ /* 0x000fe20008701070 */
[----:B------:R-:W-:Y:S01]  /*1c20*/  SHF.R.S32.HI R15, RZ, 0x1f, R89 ;  /* 0x0000001fff0f7819 */ /* 0x000fe20000011459 */
[----:B------:R-:W-:Y:S01]  /*1c30*/  ULDC.64 UR8, c[0x0][0x5d0] ;  /* 0x0001740000087ab9 */ /* 0x000fe20000000a00 */
[--C-:B------:R-:W-:Y:S01]  /*1c40*/  IADD3 R7, RZ, -R4, -R3.reuse ;  /* 0x80000004ff077210 */ /* 0x100fe20007ffe803 */
[----:B------:R-:W-:Y:S01]  /*1c50*/  UIMAD.WIDE.U32 UR4, UR39, -0x55555555, URZ ;  /* 0xaaaaaaab270478a5 */ /* 0x000fe2000f8e003f */
[----:B------:R-:W-:Y:S01]  /*1c60*/  LOP3.LUT R3, R8, 0x40, R3, 0xe2, !PT ;  /* 0x0000004008037812 */ /* 0x000fe200078ee203 */
[----:B------:R-:W-:Y:S01]  /*1c70*/  IMAD.SHL.U32 R8, R18, 0x2, RZ ;  /* 0x0000000212087824 */ /* 0x000fe200078e00ff */
[----:B------:R-:W-:Y:S01]  /*1c80*/  USEL UR6, URZ, 0x1, !UP0 ;  /* 0x000000013f067887 */ /* 0x000fe2000c000000 */
[C---:B------:R-:W-:Y:S01]  /*1c90*/  IMAD.WIDE R10, R92.reuse, 0x80, RZ ;  /* 0x000000805c0a7825 */ /* 0x040fe200078e02ff */
[----:B------:R-:W-:Y:S01]  /*1ca0*/  USHF.R.U32.HI UR4, URZ, 0x1, UR5 ;  /* 0x000000013f047899 */ /* 0x000fe20008011605 */
[----:B---3--:R-:W-:Y:S01]  /*1cb0*/  ISETP.GE.AND P0, PT, R93, R6, PT ;  /* 0x000000065d00720c */ /* 0x008fe20003f06270 */
[----:B------:R-:W-:Y:S01]  /*1cc0*/  ULOP3.LUT UR38, UR38, UR6, URZ, 0x3c, !UPT ;  /* 0x0000000626267292 */ /* 0x000fe2000f8e3c3f */
[----:B------:R-:W-:Y:S01]  /*1cd0*/  IMAD R12, R5, -0x2, R6 ;  /* 0xfffffffe050c7824 */ /* 0x000fe200078e0206 */
[----:B------:R-:W-:Y:S01]  /*1ce0*/  LOP3.LUT R8, R93, 0x6, R8, 0xf8, !PT ;  /* 0x000000065d087812 */ /* 0x000fe200078ef808 */
[----:B------:R-:W-:Y:S01]  /*1cf0*/  IMAD.SHL.U32 R5, R92, 0x80, RZ ;  /* 0x000000805c057824 */ /* 0x000fe200078e00ff */
[----:B------:R-:W-:Y:S01]  /*1d00*/  LOP3.LUT R107, R10, R3, R4, 0xfe, !PT ;  /* 0x000000030a6b7212 */ /* 0x000fe200078efe04 */
[----:B------:R-:W-:Y:S01]  /*1d10*/  IMAD R6, R15, UR8, RZ ;  /* 0x000000080f067c24 */ /* 0x000fe2000f8e02ff */
[----:B------:R-:W-:Y:S01]  /*1d20*/  SHF.R.S32.HI R9, RZ, 0x1f, R8 ;  /* 0x0000001fff097819 */ /* 0x000fe20000011408 */
[----:B------:R-:W-:Y:S01]  /*1d30*/  IMAD R0, R0, -0x40, R7 ;  /* 0xffffffc000007824 */ /* 0x000fe200078e0207 */
[----:B------:R-:W-:Y:S01]  /*1d40*/  ISETP.GE.OR P0, PT, R5, UR7, P0 ;  /* 0x0000000705007c0c */ /* 0x000fe20008706670 */
[C---:B------:R-:W-:Y:S01]  /*1d50*/  IMAD R13, R89.reuse, UR9, R6 ;  /* 0x00000009590d7c24 */ /* 0x040fe2000f8e0206 */
[----:B------:R-:W-:Y:S01]  /*1d60*/  UIMAD UR39, UR4, -0x3, UR39 ;  /* 0xfffffffd042778a4 */ /* 0x000fe2000f8e0227 */
[----:B------:R-:W-:Y:S01]  /*1d70*/  IMAD.WIDE.U32 R6, R89, UR8, R8 ;  /* 0x0000000859067c25 */ /* 0x000fe2000f8e0008 */
[----:B------:R-:W-:Y:S01]  /*1d80*/  @UP1 ULOP3.LUT UR38, UR38, 0x1, UR4, 0x78, !UPT ;  /* 0x0000000126261892 */ /* 0x000fe2000f8e7804 */
[----:B------:R-:W-:-:S02]  /*1d90*/  IADD3 R3, -R5, UR7, R0 ;  /* 0x0000000705037c10 */ /* 0x000fc4000fffe100 */
[----:B------:R-:W-:Y:S02]  /*1da0*/  IMAD.IADD R7, R7, 0x1, R13 ;  /* 0x0000000107077824 */ /* 0x000fe400078e020d */
[----:B------:R-:W-:Y:S02]  /*1db0*/  IMAD.IADD R4, R12, 0x1, -R93 ;  /* 0x000000010c047824 */ /* 0x000fe400078e0a5d */
[----:B------:R-:W-:Y:S02]  /*1dc0*/  IMAD.MOV.U32 R0, RZ, RZ, -0x1 ;  /* 0xffffffffff007424 */ /* 0x000fe400078e00ff */
[----:B------:R-:W-:Y:S05]  /*1dd0*/  @P0 BRA `(.L_x_34) ;  /* 0x00000040000c0947 */ /* 0x000fea0003800000 */
[----:B------:R-:W0:Y:S01]  /*1de0*/  LDC.64 R100, c[0x0][0x5c8] ;  /* 0x00017200ff647b82 */ /* 0x000e220000000a00 */
[----:B-----5:R-:W-:Y:S01]  /*1df0*/  FSETP.NEU.AND P1, PT, R88, RZ, PT ;  /* 0x000000ff5800720b */ /* 0x020fe20003f2d000 */
[----:B------:R-:W-:Y:S01]  /*1e00*/  BSSY B0, `(.L_x_34) ;  /* 0x0000400000007945 */ /* 0x000fe20003800000 */
[----:B------:R-:W-:-:S04]  /*1e10*/  ISETP.GT.AND P0, PT, R4, RZ, PT ;  /* 0x000000ff0400720c */ /* 0x000fc80003f04270 */
[----:B------:R-:W-:Y:S01]  /*1e20*/  ISETP.GT.AND P3, PT, R3, RZ, P0 ;  /* 0x000000ff0300720c */ /* 0x000fe20000764270 */
[-C--:B0-----:R-:W-:Y:S02]  /*1e30*/  IMAD R12, R11, R100.reuse, RZ ;  /* 0x000000640b0c7224 */ /* 0x081fe400078e02ff */
[----:B------:R-:W-:-:S04]  /*1e40*/  IMAD.WIDE.U32 R92, R107, R100, R6 ;  /* 0x000000646b5c7225 */ /* 0x000fc800078e0006 */
[----:B------:R-:W-:-:S04]  /*1e50*/  IMAD R5, R107, R101, R12 ;  /* 0x000000656b057224 */ /* 0x000fc800078e020c */
[----:B------:R-:W-:Y:S01]  /*1e60*/  IMAD.IADD R109, R93, 0x1, R5 ;  /* 0x000000015d6d7824 */ /* 0x000fe200078e0205 */
[----:B------:R-:W-:Y:S06]  /*1e70*/  @!P1 BRA `(.L_x_35) ;  /* 0x0000002c00289947 */ /* 0x000fec0003800000 */
[----:B------:R-:W0:Y:S01]  /*1e80*/  LDC.64 R96, c[0x0][0x5b8] ;  /* 0x00016e00ff607b82 */ /* 0x000e220000000a00 */
[----:B------:R-:W-:-:S07]  /*1e90*/  ULDC.64 UR4, c[0x0][0x5c0] ;  /* 0x0001700000047ab9 */ /* 0x000fce0000000a00 */
[----:B------:R-:W1:Y:S08]  /*1ea0*/  LDC.64 R102, c[0x0][0x5b0] ;  /* 0x00016c00ff667b82 */ /* 0x000e700000000a00 */
[----:B------:R-:W2:Y:S01]  /*1eb0*/  LDC.64 R104, c[0x0][0x5a8] ;  /* 0x00016a00ff687b82 */ /* 0x000ea20000000a00 */
[-C--:B0-----:R-:W-:Y:S02]  /*1ec0*/  IMAD R6, R15, R96.reuse, RZ ;  /* 0x000000600f067224 */ /* 0x081fe400078e02ff */
[----:B------:R-:W-:-:S04]  /*1ed0*/  IMAD.WIDE.U32 R94, R89, R96, R8 ;  /* 0x00000060595e7225 */ /* 0x000fc800078e0008 */
[----:B------:R-:W-:Y:S02]  /*1ee0*/  IMAD R97, R89, R97, R6 ;  /* 0x0000006159617224 */ /* 0x000fe400078e0206 */
[-C--:B-1----:R-:W-:Y:S02]  /*1ef0*/  IMAD R10, R11, R102.reuse, RZ ;  /* 0x000000660b0a7224 */ /* 0x082fe400078e02ff */
[----:B------:R-:W-:Y:S02]  /*1f00*/  IMAD.IADD R13, R95, 0x1, R97 ;  /* 0x000000015f0d7824 */ /* 0x000fe400078e0261 */
[----:B------:R-:W-:Y:S02]  /*1f10*/  IMAD.MOV.U32 R12, RZ, RZ, R94 ;  /* 0x000000ffff0c7224 */ /* 0x000fe400078e005e */
[C---:B------:R-:W-:Y:S02]  /*1f20*/  IMAD R99, R107.reuse, R103, R10 ;  /* 0x000000676b637224 */ /* 0x040fe400078e020a */
[----:B------:R-:W-:-:S04]  /*1f30*/  IMAD.WIDE.U32 R6, R107, R102, R12 ;  /* 0x000000666b067225 */ /* 0x000fc800078e000c */
[----:B------:R-:W-:Y:S01]  /*1f40*/  IMAD.IADD R5, R7, 0x1, R99 ;  /* 0x0000000107057824 */ /* 0x000fe200078e0263 */
[----:B--2---:R-:W-:-:S04]  /*1f50*/  LEA R14, P1, R6, R104, 0x1 ;  /* 0x00000068060e7211 */ /* 0x004fc800078208ff */
[----:B------:R-:W-:-:S05]  /*1f60*/  LEA.HI.X R15, R6, R105, R5, 0x1, P1 ;  /* 0x00000069060f7211 */ /* 0x000fca00008f0c05 */
[----:B------:R0:W2:Y:S01]  /*1f70*/  @P3 LDG.E.LTC128B.U16 R5, desc[UR36][R14.64] ;  /* 0x000000240e053981 */ /* 0x0000a2000c1e1520 */
[----:B------:R-:W-:Y:S01]  /*1f80*/  LEA R10, P1, R92, UR4, 0x1 ;  /* 0x000000045c0a7c11 */ /* 0x000fe2000f8208ff */
[----:B------:R-:W-:Y:S01]  /*1f90*/  IMAD.WIDE.U32 R6, R107, R102, R8 ;  /* 0x000000666b067225 */ /* 0x000fe200078e0008 */
[----:B------:R-:W-:Y:S03]  /*1fa0*/  BSSY B1, `(.L_x_36) ;  /* 0x0000012000017945 */ /* 0x000fe60003800000 */
[----:B------:R-:W-:Y:S02]  /*1fb0*/  IMAD.IADD R7, R99, 0x1, R7 ;  /* 0x0000000163077824 */ /* 0x000fe400078e0207 */
[----:B------:R-:W-:Y:S01]  /*1fc0*/  IMAD.WIDE.U32 R20, R89, R96, R6 ;  /* 0x0000006059147225 */ /* 0x000fe200078e0006 */
[----:B0-----:R-:W-:-:S03]  /*1fd0*/  SHF.L.U64.HI R15, R102, 0x3, R103 ;  /* 0x00000003660f7819 */ /* 0x001fc60000010267 */
[----:B------:R-:W-:Y:S01]  /*1fe0*/  IMAD.IADD R7, R97, 0x1, R21 ;  /* 0x0000000161077824 */ /* 0x000fe200078e0215 */
[----:B------:R-:W-:Y:S01]  /*1ff0*/  LEA R6, P4, R20, R104, 0x1 ;  /* 0x0000006814067211 */ /* 0x000fe200078808ff */
[----:B------:R-:W-:-:S03]  /*2000*/  IMAD.SHL.U32 R14, R102, 0x8, RZ ;  /* 0x00000008660e7824 */ /* 0x000fc600078e00ff */
[----:B------:R-:W-:Y:S01]  /*2010*/  LEA.HI.X R7, R20, R105, R7, 0x1, P4 ;  /* 0x0000006914077211 */ /* 0x000fe200020f0c07 */
[----:B--2---:R-:W-:-:S04]  /*2020*/  IMAD.U32 R11, R5, 0x10000, RZ ;  /* 0x00010000050b7824 */ /* 0x004fc800078e00ff */
[----:B------:R-:W-:-:S04]  /*2030*/  FMUL R11, R11, R88 ;  /* 0x000000580b0b7220 */ /* 0x000fc80000400000 */
[----:B------:R-:W-:Y:S01]  /*2040*/  FFMA R24, R24, R23, R11 ;  /* 0x0000001718187223 */ /* 0x000fe2000000000b */
[----:B------:R-:W-:Y:S02]  /*2050*/  LEA.HI.X R11, R92, UR5, R109, 0x1, P1 ;  /* 0x000000055c0b7c11 */ /* 0x000fe400088f0c6d */
[----:B------:R-:W-:Y:S02]  /*2060*/  ISETP.GT.AND P1, PT, R4, 0x1, PT ;  /* 0x000000010400780c */ /* 0x000fe40003f24270 */
[----:B------:R-:W-:Y:S02]  /*2070*/  F2FP.BF16.F32.PACK_AB R24, RZ, R24 ;  /* 0x00000018ff18723e */ /* 0x000fe400000010ff */
[----:B------:R-:W-:-:S03]  /*2080*/  ISETP.GT.AND P2, PT, R3, RZ, P1 ;  /* 0x000000ff0300720c */ /* 0x000fc60000f44270 */
[----:B------:R0:W-:Y:S10]  /*2090*/  @P3 STG.E.U16 desc[UR36][R10.64], R24 ;  /* 0x000000180a003986 */ /* 0x0001f4000c101524 */
[----:B------:R-:W-:Y:S05]  /*20a0*/  @!P2 BRA `(.L_x_37) ;  /* 0x000000000004a947 */ /* 0x000fea0003800000 */
[----:B------:R1:W5:Y:S02]  /*20b0*/  LDG.E.LTC128B.U16 R5, desc[UR36][R6.64+0x2] ;  /* 0x0000022406057981 */ /* 0x000364000c1e1520 */
.L_x_37:
[----:B------:R-:W-:Y:S05]  /*20c0*/  BSYNC B1 ;  /* 0x0000000000017941 */ /* 0x000fea0003800000 */
.L_x_36:
[----:B-----5:R-:W-:Y:S01]  /*20d0*/  IMAD.U32 R93, R5, 0x10000, RZ ;  /* 0x00010000055d7824 */ /* 0x020fe200078e00ff */
[----:B------:R-:W-:Y:S01]  /*20e0*/  ISETP.GT.AND P0, PT, R3, 0x8, P0 ;  /* 0x000000080300780c */ /* 0x000fe20000704270 */
[----:B------:R-:W-:Y:S01]  /*20f0*/  IMAD.WIDE.U32 R20, R107, R102, R14 ;  /* 0x000000666b147225 */ /* 0x000fe200078e000e */
[----:B0-----:R-:W-:-:S03]  /*2100*/  PRMT R24, R5, 0x7610, R24 ;  /* 0x0000761005187816 */ /* 0x001fc60000000018 */
[----:B------:R-:W-:Y:S01]  /*2110*/  FMUL R12, R93, R88 ;  /* 0x000000585d0c7220 */ /* 0x000fe20000400000 */
[----:B------:R-:W-:Y:S01]  /*2120*/  IMAD.IADD R99, R99, 0x1, R21 ;  /* 0x0000000163637824 */ /* 0x000fe200078e0215 */
[----:B------:R-:W-:Y:S02]  /*2130*/  IADD3 R94, P3, R94, R20, RZ ;  /* 0x000000145e5e7210 */ /* 0x000fe40007f7e0ff */
[----:B------:R-:W-:-:S03]  /*2140*/  FFMA R12, R25, R23, R12 ;  /* 0x00000017190c7223 */ /* 0x000fc6000000000c */
[----:B------:R-:W-:Y:S02]  /*2150*/  IMAD.X R13, R99, 0x1, R13, P3 ;  /* 0x00000001630d7824 */ /* 0x000fe400018e060d */
[----:B------:R-:W-:Y:S02]  /*2160*/  F2FP.BF16.F32.PACK_AB R12, RZ, R12 ;  /* 0x0000000cff0c723e */ /* 0x000fe400000010ff */
[----:B------:R-:W-:Y:S02]  /*2170*/  LEA R14, P3, R94, R104, 0x1 ;  /* 0x000000685e0e7211 */ /* 0x000fe400078608ff */
[----:B------:R-:W-:Y:S02]  /*2180*/  PRMT R21, R12, 0x7610, R21 ;  /* 0x000076100c157816 */ /* 0x000fe40000000015 */
[----:B------:R-:W-:-:S03]  /*2190*/  LEA.HI.X R15, R94, R105, R13, 0x1, P3 ;  /* 0x000000695e0f7211 */ /* 0x000fc600018f0c0d */
[----:B------:R0:W-:Y:S04]  /*21a0*/  @P2 STG.E.U16 desc[UR36][R10.64+0x2], R21 ;  /* 0x000002150a002986 */ /* 0x0001e8000c101524 */
[----:B------:R-:W2:Y:S01]  /*21b0*/  @P0 LDG.E.LTC128B.U16 R24, desc[UR36][R14.64] ;  /* 0x000000240e180981 */ /* 0x000ea2000c1e1520 */
[----:B------:R-:W-:Y:S01]  /*21c0*/  IADD3 R20, P2, R8, R20, RZ ;  /* 0x0000001408147210 */ /* 0x000fe20007f5e0ff */
[----:B------:R-:W-:Y:S01]  /*21d0*/  BSSY B1, `(.L_x_38) ;  /* 0x0000011000017945 */ /* 0x000fe20003800000 */
[C---:B------:R-:W-:Y:S02]  /*21e0*/  SHF.L.U64.HI R13, R100.reuse, 0x4, R101 ;  /* 0x00000004640d7819 */ /* 0x040fe40000010265 */
[----:B------:R-:W-:Y:S01]  /*21f0*/  ISETP.GT.AND P1, PT, R3, 0x8, P1 ;  /* 0x000000080300780c */ /* 0x000fe20000f24270 */
[----:B0-----:R-:W-:Y:S01]  /*2200*/  IMAD.X R21, R9, 0x1, R99, P2 ;  /* 0x0000000109157824 */ /* 0x001fe200010e0663 */
[----:B------:R-:W-:Y:S01]  /*2210*/  LEA R12, P2, R100, R10, 0x4 ;  /* 0x0000000a640c7211 */ /* 0x000fe200078420ff */
[----:B------:R-:W-:-:S04]  /*2220*/  IMAD.WIDE.U32 R20, R89, R96, R20 ;  /* 0x0000006059147225 */ /* 0x000fc800078e0014 */
[----:B------:R-:W-:Y:S01]  /*2230*/  IMAD.X R13, R13, 0x1, R11, P2 ;  /* 0x000000010d0d7824 */ /* 0x000fe200010e060b */
[----:B------:R-:W-:Y:S01]  /*2240*/  LEA R8, P3, R20, R104, 0x1 ;  /* 0x0000006814087211 */ /* 0x000fe200078608ff */
[----:B------:R-:W-:-:S05]  /*2250*/  IMAD.IADD R9, R97, 0x1, R21 ;  /* 0x0000000161097824 */ /* 0x000fca00078e0215 */
[----:B------:R-:W-:Y:S01]  /*2260*/  LEA.HI.X R9, R20, R105, R9, 0x1, P3 ;  /* 0x0000006914097211 */ /* 0x000fe200018f0c09 */
[----:B--2---:R-:W-:-:S04]  /*2270*/  IMAD.U32 R5, R24, 0x10000, RZ ;  /* 0x0001000018057824 */ /* 0x004fc800078e00ff */
[----:B------:R-:W-:-:S04]  /*2280*/  FMUL R5, R5, R88 ;  /* 0x0000005805057220 */ /* 0x000fc80000400000 */
[----:B------:R-:W-:-:S05]  /*2290*/  FFMA R5, R26, R23, R5 ;  /* 0x000000171a057223 */ /* 0x000fca0000000005 */
[----:B------:R-:W-:-:S05]  /*22a0*/  F2FP.BF16.F32.PACK_AB R5, RZ, R5 ;  /* 0x00000005ff05723e */ /* 0x000fca00000010ff */
[----:B------:R0:W-:Y:S01]  /*22b0*/  @P0 STG.E.U16 desc[UR36][R12.64], R5 ;  /* 0x000000050c000986 */ /* 0x0001e2000c101524 */
[----:B------:R-:W-:Y:S05]  /*22c0*/  @!P1 BRA `(.L_x_39) ;  /* 0x0000000000049947 */ /* 0x000fea0003800000 */
[----:B------:R2:W5:Y:S02]  /*22d0*/  LDG.E.LTC128B.U16 R24, desc[UR36][R8.64+0x2] ;  /* 0x0000022408187981 */ /* 0x000564000c1e1520 */
.L_x_39:
[----:B------:R-:W-:Y:S05]  /*22e0*/  BSYNC B1 ;  /* 0x0000000000017941 */ /* 0x000fea0003800000 */
.L_x_38:
[----:B0----5:R-:W-:Y:S01]  /*22f0*/  IMAD.U32 R5, R24, 0x10000, RZ ;  /* 0x0001000018057824 */ /* 0x021fe200078e00ff */
[----:B------:R-:W-:Y:S01]  /*2300*/  ISETP.GT.AND P0, PT, R4, 0x8, PT ;  /* 0x000000080400780c */ /* 0x000fe20003f04270 */
[----:B------:R-:W-:Y:S02]  /*2310*/  BSSY B1, `(.L_x_40) ;  /* 0x0000008000017945 */ /* 0x000fe40003800000 */
[----:B------:R-:W-:Y:S01]  /*2320*/  FMUL R14, R5, R88 ;  /* 0x00000058050e7220 */ /* 0x000fe20000400000 */
[----:B------:R-:W-:-:S03]  /*2330*/  ISETP.GT.AND P2, PT, R3, RZ, P0 ;  /* 0x000000ff0300720c */ /* 0x000fc60000744270 */
[----:B------:R-:W-:-:S05]  /*2340*/  FFMA R14, R27, R23, R14 ;  /* 0x000000171b0e7223 */ /* 0x000fca000000000e */
[----:B------:R-:W-:-:S05]  /*2350*/  F2FP.BF16.F32.PACK_AB R14, RZ, R14 ;  /* 0x0000000eff0e723e */ /* 0x000fca00000010ff */
[----:B------:R0:W-:Y:S01]  /*2360*/  @P1 STG.E.U16 desc[UR36][R12.64+0x2], R14 ;  /* 0x0000020e0c001986 */ /* 0x0001e2000c101524 */
[----:B------:R-:W-:Y:S05]  /*2370*/  @!P2 BRA `(.L_x_41) ;  /* 0x000000000004a947 */ /* 0x000fea0003800000 */
[----:B------:R3:W5:Y:S02]  /*2380*/  LDG.E.LTC128B.U16 R24, desc[UR36][R6.64+0x10] ;  /* 0x0000102406187981 */ /* 0x000764000c1e1520 */
.L_x_41:
[----:B------:R-:W-:Y:S05]  /*2390*/  BSYNC B1 ;  /* 0x0000000000017941 */ /* 0x000fea0003800000 */
.L_x_40:
[----:B-----5:R-:W-:Y:S01]  /*23a0*/  IMAD.U32 R5, R24, 0x10000, RZ ;  /* 0x0001000018057824 */ /* 0x020fe200078e00ff */
        /* <DEDUP_REMOVED lines=9> */
.L_x_43:
[----:B------:R-:W-:Y:S05]  /*2440*/  BSYNC B1 ;  /* 0x0000000000017941 */ /* 0x000fea0003800000 */
.L_x_42:
[----:B----45:R-:W-:Y:S01]  /*2450*/  IMAD.U32 R5, R24, 0x10000, RZ ;  /* 0x0001000018057824 */ /* 0x030fe200078e00ff */
[----:B------:R-:W-:Y:S01]  /*2460*/  ISETP.GT.AND P0, PT, R3, 0x8, P0 ;  /* 0x000000080300780c */ /* 0x000fe20000704270 */
[----:B------:R-:W-:Y:S02]  /*2470*/  BSSY B1, `(.L_x_44) ;  /* 0x0000007000017945 */ /* 0x000fe40003800000 */
[----:B0-----:R-:W-:-:S04]  /*2480*/  FMUL R14, R5, R88 ;  /* 0x00000058050e7220 */ /* 0x001fc80000400000 */
[----:B------:R-:W-:-:S05]  /*2490*/  FFMA R14, R29, R23, R14 ;  /* 0x000000171d0e7223 */ /* 0x000fca000000000e */
[----:B------:R-:W-:-:S05]  /*24a0*/  F2FP.BF16.F32.PACK_AB R14, RZ, R14 ;  /* 0x0000000eff0e723e */ /* 0x000fca00000010ff */
[----:B------:R0:W-:Y:S01]  /*24b0*/  @P3 STG.E.U16 desc[UR36][R10.64+0x12], R14 ;  /* 0x0000120e0a003986 */ /* 0x0001e2000c101524 */
[----:B------:R-:W-:Y:S05]  /*24c0*/  @!P0 BRA `(.L_x_45) ;  /* 0x0000000000048947 */ /* 0x000fea0003800000 */
[----:B------:R4:W5:Y:S02]  /*24d0*/  LDG.E.LTC128B.U16 R24, desc[UR36][R8.64+0x10] ;  /* 0x0000102408187981 */ /* 0x000964000c1e1520 */
.L_x_45:
[----:B------:R-:W-:Y:S05]  /*24e0*/  BSYNC B1 ;  /* 0x0000000000017941 */ /* 0x000fea0003800000 */
.L_x_44:
[----:B-----5:R-:W-:Y:S01]  /*24f0*/  IMAD.U32 R5, R24, 0x10000, RZ ;  /* 0x0001000018057824 */ /* 0x020fe200078e00ff */
[----:B------:R-:W-:Y:S01]  /*2500*/  ISETP.GT.AND P1, PT, R3, 0x8, P1 ;  /* 0x000000080300780c */ /* 0x000fe20000f24270 */
[----:B------:R-:W-:Y:S02]  /*2510*/  BSSY B1, `(.L_x_46) ;  /* 0x0000007000017945 */ /* 0x000fe40003800000 */
[----:B------:R-:W-:-:S04]  /*2520*/  FMUL R5, R5, R88 ;  /* 0x0000005805057220 */ /* 0x000fc80000400000 */
[----:B------:R-:W-:-:S05]  /*2530*/  FFMA R5, R30, R23, R5 ;  /* 0x000000171e057223 */ /* 0x000fca0000000005 */
[----:B------:R-:W-:-:S05]  /*2540*/  F2FP.BF16.F32.PACK_AB R5, RZ, R5 ;  /* 0x00000005ff05723e */ /* 0x000fca00000010ff */
[----:B------:R0:W-:Y:S01]  /*2550*/  @P0 STG.E.U16 desc[UR36][R12.64+0x10], R5 ;  /* 0x000010050c000986 */ /* 0x0001e2000c101524 */
[----:B------:R-:W-:Y:S05]  /*2560*/  @!P1 BRA `(.L_x_47) ;  /* 0x0000000000049947 */ /* 0x000fea0003800000 */
[----:B------:R0:W5:Y:S02]  /*2570*/  LDG.E.LTC128B.U16 R24, desc[UR36][R8.64+0x12] ;  /* 0x0000122408187981 */ /* 0x000164000c1e1520 */
.L_x_47:
[----:B------:R-:W-:Y:S05]  /*2580*/  BSYNC B1 ;  /* 0x0000000000017941 */ /* 0x000fea0003800000 */
.L_x_46:
        /* <DEDUP_REMOVED lines=10> */
.L_x_49:
[----:B------:R-:W-:Y:S05]  /*2630*/  BSYNC B1 ;  /* 0x0000000000017941 */ /* 0x000fea0003800000 */
.L_x_48:
        /* <DEDUP_REMOVED lines=10> */
.L_x_51:
[----:B------:R-:W-:Y:S05]  /*26e0*/  BSYNC B1 ;  /* 0x0000000000017941 */ /* 0x000fea0003800000 */
.L_x_50:
[----:B0----5:R-:W-:Y:S01]  /*26f0*/  IMAD.U32 R5, R24, 0x10000, RZ ;  /* 0x0001000018057824 */ /* 0x021fe200078e00ff */
        /* <DEDUP_REMOVED lines=8> */
.L_x_53:
[----:B------:R-:W-:Y:S05]  /*2780*/  BSYNC B1 ;  /* 0x0000000000017941 */ /* 0x000fea0003800000 */
.L_x_52:
        /* <DEDUP_REMOVED lines=9> */
.L_x_55:
[----:B------:R-:W-:Y:S05]  /*2820*/  BSYNC B1 ;  /* 0x0000000000017941 */ /* 0x000fea0003800000 */
.L_x_54:
        /* <DEDUP_REMOVED lines=10> */
.L_x_57:
[----:B------:R-:W-:Y:S05]  /*28d0*/  BSYNC B1 ;  /* 0x0000000000017941 */ /* 0x000fea0003800000 */
.L_x_56:
        /* <DEDUP_REMOVED lines=10> */
.L_x_59:
[----:B------:R-:W-:Y:S05]  /*2980*/  BSYNC B1 ;  /* 0x0000000000017941 */ /* 0x000fea0003800000 */
.L_x_58:
        /* <DEDUP_REMOVED lines=9> */
.L_x_61:
[----:B------:R-:W-:Y:S05]  /*2a20*/  BSYNC B1 ;  /* 0x0000000000017941 */ /* 0x000fea0003800000 */
.L_x_60:
        /* <DEDUP_REMOVED lines=9> */
.L_x_63:
[----:B------:R-:W-:Y:S05]  /*2ac0*/  BSYNC B1 ;  /* 0x0000000000017941 */ /* 0x000fea0003800000 */
.L_x_62:
        /* <DEDUP_REMOVED lines=10> */
.L_x_65:
[----:B------:R-:W-:Y:S05]  /*2b70*/  BSYNC B1 ;  /* 0x0000000000017941 */ /* 0x000fea0003800000 */
.L_x_64:
        /* <DEDUP_REMOVED lines=10> */
.L_x_67:
[----:B------:R-:W-:Y:S05]  /*2c20*/  BSYNC B1 ;  /* 0x0000000000017941 */ /* 0x000fea0003800000 */
.L_x_66:
        /* <DEDUP_REMOVED lines=9> */
.L_x_69:
[----:B------:R-:W-:Y:S05]  /*2cc0*/  BSYNC B1 ;  /* 0x0000000000017941 */ /* 0x000fea0003800000 */
.L_x_68:
        /* <DEDUP_REMOVED lines=9> */
.L_x_71:
[----:B------:R-:W-:Y:S05]  /*2d60*/  BSYNC B1 ;  /* 0x0000000000017941 */ /* 0x000fea0003800000 */
.L_x_70:
        /* <DEDUP_REMOVED lines=10> */
.L_x_73:
[----:B------:R-:W-:Y:S05]  /*2e10*/  BSYNC B1 ;  /* 0x0000000000017941 */ /* 0x000fea0003800000 */
.L_x_72:
        /* <DEDUP_REMOVED lines=10> */
.L_x_75:
[----:B------:R-:W-:Y:S05]  /*2ec0*/  BSYNC B1 ;  /* 0x0000000000017941 */ /* 0x000fea0003800000 */
.L_x_74:
        /* <DEDUP_REMOVED lines=9> */
.L_x_77:
[----:B------:R-:W-:Y:S05]  /*2f60*/  BSYNC B1 ;  /* 0x0000000000017941 */ /* 0x000fea0003800000 */
.L_x_76:
        /* <DEDUP_REMOVED lines=9> */
.L_x_79:
[----:B------:R-:W-:Y:S05]  /*3000*/  BSYNC B1 ;  /* 0x0000000000017941 */ /* 0x000fea0003800000 */
.L_x_78:
        /* <DEDUP_REMOVED lines=10> */
.L_x_81:
[----:B------:R-:W-:Y:S05]  /*30b0*/  BSYNC B1 ;  /* 0x0000000000017941 */ /* 0x000fea0003800000 */
.L_x_80:
        /* <DEDUP_REMOVED lines=10> */
.L_x_83:
[----:B------:R-:W-:Y:S05]  /*3160*/  BSYNC B1 ;  /* 0x0000000000017941 */ /* 0x000fea0003800000 */
.L_x_82:
        /* <DEDUP_REMOVED lines=9> */
.L_x_85:
[----:B------:R-:W-:Y:S05]  /*3200*/  BSYNC B1 ;  /* 0x0000000000017941 */ /* 0x000fea0003800000 */
.L_x_84:
        /* <DEDUP_REMOVED lines=9> */
.L_x_87:
[----:B------:R-:W-:Y:S05]  /*32a0*/  BSYNC B1 ;  /* 0x0000000000017941 */ /* 0x000fea0003800000 */
.L_x_86:
        /* <DEDUP_REMOVED lines=10> */
.L_x_89:
[----:B------:R-:W-:Y:S05]  /*3350*/  BSYNC B1 ;  /* 0x0000000000017941 */ /* 0x000fea0003800000 */
.L_x_88:
        /* <DEDUP_REMOVED lines=10> */
.L_x_91:
[----:B------:R-:W-:Y:S05]  /*3400*/  BSYNC B1 ;  /* 0x0000000000017941 */ /* 0x000fea0003800000 */
.L_x_90:
        /* <DEDUP_REMOVED lines=9> */
.L_x_93:
[----:B------:R-:W-:Y:S05]  /*34a0*/  BSYNC B1 ;  /* 0x0000000000017941 */ /* 0x000fea0003800000 */
.L_x_92:
        /* <DEDUP_REMOVED lines=9> */
.L_x_95:
[----:B------:R-:W-:Y:S05]  /*3540*/  BSYNC B1 ;  /* 0x0000000000017941 */ /* 0x000fea0003800000 */
.L_x_94:
        /* <DEDUP_REMOVED lines=10> */
.L_x_97:
[----:B------:R-:W-:Y:S05]  /*35f0*/  BSYNC B1 ;  /* 0x0000000000017941 */ /* 0x000fea0003800000 */
.L_x_96:
        /* <DEDUP_REMOVED lines=10> */
.L_x_99:
[----:B------:R-:W-:Y:S05]  /*36a0*/  BSYNC B1 ;  /* 0x0000000000017941 */ /* 0x000fea0003800000 */
.L_x_98:
        /* <DEDUP_REMOVED lines=9> */
.L_x_101:
[----:B------:R-:W-:Y:S05]  /*3740*/  BSYNC B1 ;  /* 0x0000000000017941 */ /* 0x000fea0003800000 */
.L_x_100:
        /* <DEDUP_REMOVED lines=9> */
.L_x_103:
[----:B------:R-:W-:Y:S05]  /*37e0*/  BSYNC B1 ;  /* 0x0000000000017941 */ /* 0x000fea0003800000 */
.L_x_102:
        /* <DEDUP_REMOVED lines=10> */
.L_x_105:
[----:B------:R-:W-:Y:S05]  /*3890*/  BSYNC B1 ;  /* 0x0000000000017941 */ /* 0x000fea0003800000 */
.L_x_104:
        /* <DEDUP_REMOVED lines=10> */
.L_x_107:
[----:B------:R-:W-:Y:S05]  /*3940*/  BSYNC B1 ;  /* 0x0000000000017941 */ /* 0x000fea0003800000 */
.L_x_106:
        /* <DEDUP_REMOVED lines=9> */
.L_x_109:
[----:B------:R-:W-:Y:S05]  /*39e0*/  BSYNC B1 ;  /* 0x0000000000017941 */ /* 0x000fea0003800000 */
.L_x_108:
        /* <DEDUP_REMOVED lines=9> */
.L_x_111:
[----:B------:R-:W-:Y:S05]  /*3a80*/  BSYNC B1 ;  /* 0x0000000000017941 */ /* 0x000fea0003800000 */
.L_x_110:
        /* <DEDUP_REMOVED lines=10> */
.L_x_113:
[----:B------:R-:W-:Y:S05]  /*3b30*/  BSYNC B1 ;  /* 0x0000000000017941 */ /* 0x000fea0003800000 */
.L_x_112:
        /* <DEDUP_REMOVED lines=10> */
.L_x_115:
[----:B------:R-:W-:Y:S05]  /*3be0*/  BSYNC B1 ;  /* 0x0000000000017941 */ /* 0x000fea0003800000 */
.L_x_114:
        /* <DEDUP_REMOVED lines=9> */
.L_x_117:
[----:B------:R-:W-:Y:S05]  /*3c80*/  BSYNC B1 ;  /* 0x0000000000017941 */ /* 0x000fea0003800000 */
.L_x_116:
        /* <DEDUP_REMOVED lines=9> */
.L_x_119:
[----:B------:R-:W-:Y:S05]  /*3d20*/  BSYNC B1 ;  /* 0x0000000000017941 */ /* 0x000fea0003800000 */
.L_x_118:
        /* <DEDUP_REMOVED lines=10> */
.L_x_121:
[----:B------:R-:W-:Y:S05]  /*3dd0*/  BSYNC B1 ;  /* 0x0000000000017941 */ /* 0x000fea0003800000 */
.L_x_120:
        /* <DEDUP_REMOVED lines=10> */
.L_x_123:
[----:B------:R-:W-:Y:S05]  /*3e80*/  BSYNC B1 ;  /* 0x0000000000017941 */ /* 0x000fea0003800000 */
.L_x_122:
        /* <DEDUP_REMOVED lines=9> */
.L_x_125:
[----:B------:R-:W-:Y:S05]  /*3f20*/  BSYNC B1 ;  /* 0x0000000000017941 */ /* 0x000fea0003800000 */
.L_x_124:
        /* <DEDUP_REMOVED lines=9> */
.L_x_127:
[----:B------:R-:W-:Y:S05]  /*3fc0*/  BSYNC B1 ;  /* 0x0000000000017941 */ /* 0x000fea0003800000 */
.L_x_126:
        /* <DEDUP_REMOVED lines=10> */
.L_x_129:
[----:B------:R-:W-:Y:S05]  /*4070*/  BSYNC B1 ;  /* 0x0000000000017941 */ /* 0x000fea0003800000 */
.L_x_128:
        /* <DEDUP_REMOVED lines=10> */
.L_x_131:
[----:B------:R-:W-:Y:S05]  /*4120*/  BSYNC B1 ;  /* 0x0000000000017941 */ /* 0x000fea0003800000 */
.L_x_130:
        /* <DEDUP_REMOVED lines=9> */
.L_x_133:
[----:B------:R-:W-:Y:S05]  /*41c0*/  BSYNC B1 ;  /* 0x0000000000017941 */ /* 0x000fea0003800000 */
.L_x_132:
        /* <DEDUP_REMOVED lines=9> */
.L_x_135:
[----:B------:R-:W-:Y:S05]  /*4260*/  BSYNC B1 ;  /* 0x0000000000017941 */ /* 0x000fea0003800000 */
.L_x_134:
        /* <DEDUP_REMOVED lines=10> */
.L_x_137:
[----:B------:R-:W-:Y:S05]  /*4310*/  BSYNC B1 ;  /* 0x0000000000017941 */ /* 0x000fea0003800000 */
.L_x_136:
        /* <DEDUP_REMOVED lines=10> */
.L_x_139:
[----:B------:R-:W-:Y:S05]  /*43c0*/  BSYNC B1 ;  /* 0x0000000000017941 */ /* 0x000fea0003800000 */
.L_x_138:
        /* <DEDUP_REMOVED lines=9> */
.L_x_141:
[----:B------:R-:W-:Y:S05]  /*4460*/  BSYNC B1 ;  /* 0x0000000000017941 */ /* 0x000fea0003800000 */
.L_x_140:
        /* <DEDUP_REMOVED lines=9> */
.L_x_143:
[----:B------:R-:W-:Y:S05]  /*4500*/  BSYNC B1 ;  /* 0x0000000000017941 */ /* 0x000fea0003800000 */
.L_x_142:
        /* <DEDUP_REMOVED lines=10> */
.L_x_145:
[----:B------:R-:W-:Y:S05]  /*45b0*/  BSYNC B1 ;  /* 0x0000000000017941 */ /* 0x000fea0003800000 */
.L_x_144:
        /* <DEDUP_REMOVED lines=10> */
.L_x_147:
[----:B------:R-:W-:Y:S05]  /*4660*/  BSYNC B1 ;  /* 0x0000000000017941 */ /* 0x000fea0003800000 */
.L_x_146:
        /* <DEDUP_REMOVED lines=9> */
.L_x_149:
[----:B------:R-:W-:Y:S05]  /*4700*/  BSYNC B1 ;  /* 0x0000000000017941 */ /* 0x000fea0003800000 */
.L_x_148:
        /* <DEDUP_REMOVED lines=9> */
.L_x_151:
[----:B------:R-:W-:Y:S05]  /*47a0*/  BSYNC B1 ;  /* 0x0000000000017941 */ /* 0x000fea0003800000 */
.L_x_150:
        /* <DEDUP_REMOVED lines=10> */
.L_x_153:
[----:B------:R-:W-:Y:S05]  /*4850*/  BSYNC B1 ;  /* 0x0000000000017941 */ /* 0x000fea0003800000 */
.L_x_152:
[----:B-----5:R-:W-:Y:S01]  /*4860*/  IMAD.U32 R5, R24, 0x10000, RZ ;  /* 0x0001000018057824 */ /* 0x020fe200078e00ff */
[----:B------:R-:W-:Y:S01]  /*4870*/  ISETP.GT.AND P1, PT, R4, 0x79, PT ;  /* 0x000000790400780c */ /* 0x000fe20003f24270 */
[----:B------:R-:W-:Y:S01]  /*4880*/  @P2 IMAD.MOV.U32 R4, RZ, RZ, R10 ;  /* 0x000000ffff042224 */ /* 0x000fe200078e000a */
[----:B------:R-:W-:Y:S01]  /*4890*/  BSSY B1, `(.L_x_154) ;  /* 0x000000a000017945 */ /* 0x000fe20003800000 */
[----:B------:R-:W-:Y:S01]  /*48a0*/  FMUL R5, R5, R88 ;  /* 0x0000005805057220 */ /* 0x000fe20000400000 */
[----:B------:R-:W-:-:S03]  /*48b0*/  ISETP.GT.AND P3, PT, R3, RZ, P1 ;  /* 0x000000ff0300720c */ /* 0x000fc60000f64270 */
[----:B------:R-:W-:-:S05]  /*48c0*/  FFMA R5, R84, R23, R5 ;  /* 0x0000001754057223 */ /* 0x000fca0000000005 */
[----:B------:R-:W-:-:S04]  /*48d0*/  F2FP.BF16.F32.PACK_AB R5, RZ, R5 ;  /* 0x00000005ff05723e */ /* 0x000fc800000010ff */
[----:B0-----:R-:W-:Y:S01]  /*48e0*/  PRMT R14, R5, 0x7610, R14 ;  /* 0x00007610050e7816 */ /* 0x001fe2000000000e */
[----:B------:R-:W-:-:S05]  /*48f0*/  @P2 IMAD.MOV.U32 R5, RZ, RZ, R11 ;  /* 0x000000ffff052224 */ /* 0x000fca00078e000b */
[----:B------:R0:W-:Y:S01]  /*4900*/  @P2 STG.E.U16 desc[UR36][R4.64+0xf0], R14 ;  /* 0x0000f00e04002986 */ /* 0x0001e2000c101524 */
[----:B------:R-:W-:Y:S05]  /*4910*/  @!P3 BRA `(.L_x_155) ;  /* 0x000000000004b947 */ /* 0x000fea0003800000 */
[----:B------:R0:W5:Y:S02]  /*4920*/  LDG.E.LTC128B.U16 R24, desc[UR36][R6.64+0xf2] ;  /* 0x0000f22406187981 */ /* 0x000164000c1e1520 */
.L_x_155:
[----:B------:R-:W-:Y:S05]  /*4930*/  BSYNC B1 ;  /* 0x0000000000017941 */ /* 0x000fea0003800000 */
.L_x_154:
        /* <DEDUP_REMOVED lines=9> */
.L_x_157:
[----:B------:R-:W-:Y:S05]  /*49d0*/  BSYNC B1 ;  /* 0x0000000000017941 */ /* 0x000fea0003800000 */
.L_x_156:
[----:B-----5:R-:W-:Y:S01]  /*49e0*/  IMAD.U32 R5, R24, 0x10000, RZ ;  /* 0x0001000018057824 */ /* 0x020fe200078e00ff */
[----:B------:R-:W-:Y:S01]  /*49f0*/  ISETP.GT.AND P1, PT, R3, 0x8, P1 ;  /* 0x000000080300780c */ /* 0x000fe20000f24270 */
[----:B0-----:R-:W-:Y:S01]  /*4a00*/  @P0 IMAD.MOV.U32 R4, RZ, RZ, R12 ;  /* 0x000000ffff040224 */ /* 0x001fe200078e000c */
[----:B------:R-:W-:Y:S01]  /*4a10*/  BSSY B1, `(.L_x_158) ;  /* 0x0000009000017945 */ /* 0x000fe20003800000 */
[----:B------:R-:W-:-:S04]  /*4a20*/  FMUL R5, R5, R88 ;  /* 0x0000005805057220 */ /* 0x000fc80000400000 */
[----:B------:R-:W-:-:S05]  /*4a30*/  FFMA R5, R86, R23, R5 ;  /* 0x0000001756057223 */ /* 0x000fca0000000005 */
[----:B------:R-:W-:-:S04]  /*4a40*/  F2FP.BF16.F32.PACK_AB R5, RZ, R5 ;  /* 0x00000005ff05723e */ /* 0x000fc800000010ff */
[----:B-1-3--:R-:W-:Y:S01]  /*4a50*/  PRMT R6, R5, 0x7610, R6 ;  /* 0x0000761005067816 */ /* 0x00afe20000000006 */
[----:B------:R-:W-:-:S05]  /*4a60*/  @P0 IMAD.MOV.U32 R5, RZ, RZ, R13 ;  /* 0x000000ffff050224 */ /* 0x000fca00078e000d */
[----:B------:R0:W-:Y:S01]  /*4a70*/  @P0 STG.E.U16 desc[UR36][R4.64+0xf0], R6 ;  /* 0x0000f00604000986 */ /* 0x0001e2000c101524 */
[----:B------:R-:W-:Y:S05]  /*4a80*/  @!P1 BRA `(.L_x_159) ;  /* 0x0000000000049947 */ /* 0x000fea0003800000 */
[----:B------:R1:W5:Y:S02]  /*4a90*/  LDG.E.LTC128B.U16 R24, desc[UR36][R8.64+0xf2] ;  /* 0x0000f22408187981 */ /* 0x000364000c1e1520 */
.L_x_159:
[----:B------:R-:W-:Y:S05]  /*4aa0*/  BSYNC B1 ;  /* 0x0000000000017941 */ /* 0x000fea0003800000 */
.L_x_158:
[----:B------:R-:W-:Y:S05]  /*4ab0*/  @!P1 BRA `(.L_x_160) ;  /* 0x0000001000d09947 */ /* 0x000fea0003800000 */
[----:B-----5:R-:W-:-:S04]  /*4ac0*/  IMAD.U32 R3, R24, 0x10000, RZ ;  /* 0x0001000018037824 */ /* 0x020fc800078e00ff */
[----:B0-----:R-:W-:-:S04]  /*4ad0*/  FMUL R4, R3, R88 ;  /* 0x0000005803047220 */ /* 0x001fc80000400000 */
[----:B------:R-:W-:-:S05]  /*4ae0*/  FFMA R4, R87, R23, R4 ;  /* 0x0000001757047223 */ /* 0x000fca0000000004 */
[----:B------:R-:W-:-:S05]  /*4af0*/  F2FP.BF16.F32.PACK_AB R4, RZ, R4 ;  /* 0x00000004ff04723e */ /* 0x000fca00000010ff */
[----:B------:R3:W-:Y:S01]  /*4b00*/  STG.E.U16 desc[UR36][R12.64+0xf2], R4 ;  /* 0x0000f2040c007986 */ /* 0x0007e2000c101524 */
[----:B------:R-:W-:Y:S05]  /*4b10*/  BRA `(.L_x_160) ;  /* 0x0000001000b87947 */ /* 0x000fea0003800000 */
.L_x_35:
[----:B------:R-:W-:Y:S01]  /*4b20*/  ISETP.GT.AND P2, PT, R4, 0x1, PT ;  /* 0x000000010400780c */ /* 0x000fe20003f44270 */
[----:B------:R-:W-:Y:S01]  /*4b30*/  ULDC.64 UR4, c[0x0][0x5c0] ;  /* 0x0001700000047ab9 */ /* 0x000fe20000000a00 */
[-C--:B------:R-:W-:Y:S01]  /*4b40*/  FMUL R24, R24, R23.reuse ;  /* 0x0000001718187220 */ /* 0x080fe20000400000 */
[-C--:B------:R-:W-:Y:S01]  /*4b50*/  FMUL R25, R25, R23.reuse ;  /* 0x0000001719197220 */ /* 0x080fe20000400000 */
[----:B------:R-:W-:Y:S01]  /*4b60*/  ISETP.GT.AND P1, PT, R3, RZ, P2 ;  /* 0x000000ff0300720c */ /* 0x000fe20001724270 */
[-C--:B------:R-:W-:Y:S01]  /*4b70*/  FMUL R26, R26, R23.reuse ;  /* 0x000000171a1a7220 */ /* 0x080fe20000400000 */
[----:B------:R-:W-:Y:S01]  /*4b80*/  LEA R6, P4, R92, UR4, 0x1 ;  /* 0x000000045c067c11 */ /* 0x000fe2000f8808ff */
[-C--:B------:R-:W-:Y:S01]  /*4b90*/  FMUL R27, R27, R23.reuse ;  /* 0x000000171b1b7220 */ /* 0x080fe20000400000 */
[----:B------:R-:W-:Y:S01]  /*4ba0*/  F2FP.BF16.F32.PACK_AB R24, RZ, R24 ;  /* 0x00000018ff18723e */ /* 0x000fe200000010ff */
[-C--:B------:R-:W-:Y:S01]  /*4bb0*/  FMUL R28, R28, R23.reuse ;  /* 0x000000171c1c7220 */ /* 0x080fe20000400000 */
[----:B------:R-:W-:Y:S01]  /*4bc0*/  LEA.HI.X R7, R92, UR5, R109, 0x1, P4 ;  /* 0x000000055c077c11 */ /* 0x000fe2000a0f0c6d */
[----:B------:R-:W-:Y:S01]  /*4bd0*/  FMUL R29, R29, R23 ;  /* 0x000000171d1d7220 */ /* 0x000fe20000400000 */
[----:B------:R-:W-:Y:S01]  /*4be0*/  F2FP.BF16.F32.PACK_AB R25, RZ, R25 ;  /* 0x00000019ff19723e */ /* 0x000fe200000010ff */
[-C--:B------:R-:W-:Y:S01]  /*4bf0*/  FMUL R30, R30, R23.reuse ;  /* 0x000000171e1e7220 */ /* 0x080fe20000400000 */
[----:B------:R-:W-:Y:S01]  /*4c00*/  ISETP.GT.AND P2, PT, R3, 0x8, P2 ;  /* 0x000000080300780c */ /* 0x000fe20001744270 */
[----:B------:R-:W-:Y:S01]  /*4c10*/  @P3 STG.E.U16 desc[UR36][R6.64], R24 ;  /* 0x0000001806003986 */ /* 0x000fe2000c101524 */
[C---:B------:R-:W-:Y:S01]  /*4c20*/  SHF.L.U64.HI R101, R100.reuse, 0x4, R101 ;  /* 0x0000000464657819 */ /* 0x040fe20000010265 */
[-C--:B------:R-:W-:Y:S01]  /*4c30*/  FMUL R31, R31, R23.reuse ;  /* 0x000000171f1f7220 */ /* 0x080fe20000400000 */
[----:B------:R-:W-:Y:S01]  /*4c40*/  LEA R8, P3, R100, R6, 0x4 ;  /* 0x0000000664087211 */ /* 0x000fe200078620ff */
[----:B------:R-:W-:Y:S01]  /*4c50*/  @P1 STG.E.U16 desc[UR36][R6.64+0x2], R25 ;  /* 0x0000021906001986 */ /* 0x000fe2000c101524 */
[----:B------:R-:W-:Y:S01]  /*4c60*/  ISETP.GT.AND P1, PT, R3, 0x8, P0 ;  /* 0x000000080300780c */ /* 0x000fe20000724270 */
[----:B------:R-:W-:Y:S01]  /*4c70*/  FMUL R32, R32, R23 ;  /* 0x0000001720207220 */ /* 0x000fe20000400000 */
[----:B------:R-:W-:Y:S01]  /*4c80*/  F2FP.BF16.F32.PACK_AB R26, RZ, R26 ;  /* 0x0000001aff1a723e */ /* 0x000fe200000010ff */
[----:B------:R-:W-:Y:S01]  /*4c90*/  IMAD.X R9, R101, 0x1, R7, P3 ;  /* 0x0000000165097824 */ /* 0x000fe200018e0607 */
[----:B------:R-:W-:Y:S01]  /*4ca0*/  F2FP.BF16.F32.PACK_AB R27, RZ, R27 ;  /* 0x0000001bff1b723e */ /* 0x000fe200000010ff */
[-C--:B------:R-:W-:Y:S01]  /*4cb0*/  FMUL R33, R33, R23.reuse ;  /* 0x0000001721217220 */ /* 0x080fe20000400000 */
[----:B------:R-:W-:Y:S01]  /*4cc0*/  ISETP.GT.AND P0, PT, R4, 0x8, PT ;  /* 0x000000080400780c */ /* 0x000fe20003f04270 */
[-C--:B------:R-:W-:Y:S01]  /*4cd0*/  FMUL R34, R34, R23.reuse ;  /* 0x0000001722227220 */ /* 0x080fe20000400000 */
[----:B------:R-:W-:Y:S01]  /*4ce0*/  F2FP.BF16.F32.PACK_AB R28, RZ, R28 ;  /* 0x0000001cff1c723e */ /* 0x000fe200000010ff */
[-C--:B------:R-:W-:Y:S01]  /*4cf0*/  FMUL R35, R35, R23.reuse ;  /* 0x0000001723237220 */ /* 0x080fe20000400000 */
[C---:B------:R-:W-:Y:S01]  /*4d00*/  ISETP.GT.AND P4, PT, R3.reuse, RZ, P0 ;  /* 0x000000ff0300720c */ /* 0x040fe20000784270 */
[----:B------:R-:W-:Y:S01]  /*4d10*/  FMUL R36, R36, R23 ;  /* 0x0000001724247220 */ /* 0x000fe20000400000 */
[----:B------:R-:W-:Y:S01]  /*4d20*/  F2FP.BF16.F32.PACK_AB R29, RZ, R29 ;  /* 0x0000001dff1d723e */ /* 0x000fe200000010ff */
[----:B------:R-:W-:Y:S01]  /*4d30*/  @P1 STG.E.U16 desc[UR36][R8.64], R26 ;  /* 0x0000001a08001986 */ /* 0x000fe2000c101524 */
[----:B------:R-:W-:Y:S01]  /*4d40*/  ISETP.GT.AND P1, PT, R3, 0x8, P0 ;  /* 0x000000080300780c */ /* 0x000fe20000724270 */
[-C--:B------:R-:W-:Y:S01]  /*4d50*/  FMUL R37, R37, R23.reuse ;  /* 0x0000001725257220 */ /* 0x080fe20000400000 */
[----:B------:R-:W-:Y:S01]  /*4d60*/  F2FP.BF16.F32.PACK_AB R30, RZ, R30 ;  /* 0x0000001eff1e723e */ /* 0x000fe200000010ff */
[----:B------:R-:W-:Y:S01]  /*4d70*/  @P2 STG.E.U16 desc[UR36][R8.64+0x2], R27 ;  /* 0x0000021b08002986 */ /* 0x000fe2000c101524 */
[----:B------:R-:W-:Y:S01]  /*4d80*/  ISETP.GT.AND P2, PT, R4, 0x9, PT ;  /* 0x000000090400780c */ /* 0x000fe20003f44270 */
[----:B------:R-:W-:Y:S01]  /*4d90*/  FMUL R38, R38, R23 ;  /* 0x0000001726267220 */ /* 0x000fe20000400000 */
[----:B------:R-:W-:Y:S01]  /*4da0*/  F2FP.BF16.F32.PACK_AB R31, RZ, R31 ;  /* 0x0000001fff1f723e */ /* 0x000fe200000010ff */
[-C--:B------:R-:W-:Y:S01]  /*4db0*/  FMUL R39, R39, R23.reuse ;  /* 0x0000001727277220 */ /* 0x080fe20000400000 */
[C---:B------:R-:W-:Y:S01]  /*4dc0*/  ISETP.GT.AND P3, PT, R3.reuse, RZ, P2 ;  /* 0x000000ff0300720c */ /* 0x040fe20001764270 */
[----:B------:R-:W-:Y:S01]  /*4dd0*/  @P4 STG.E.U16 desc[UR36][R6.64+0x10], R28 ;  /* 0x0000101c06004986 */ /* 0x000fe2000c101524 */
[----:B------:R-:W-:Y:S01]  /*4de0*/  ISETP.GT.AND P2, PT, R3, 0x8, P2 ;  /* 0x000000080300780c */ /* 0x000fe20001744270 */
[-C--:B------:R-:W-:Y:S01]  /*4df0*/  FMUL R40, R40, R23.reuse ;  /* 0x0000001728287220 */ /* 0x080fe20000400000 */
[----:B------:R-:W-:Y:S01]  /*4e00*/  ISETP.GT.AND P0, PT, R4, 0x10, PT ;  /* 0x000000100400780c */ /* 0x000fe20003f04270 */
[-C--:B------:R-:W-:Y:S01]  /*4e10*/  FMUL R41, R41, R23.reuse ;  /* 0x0000001729297220 */ /* 0x080fe20000400000 */
[----:B------:R-:W-:Y:S01]  /*4e20*/  F2FP.BF16.F32.PACK_AB R32, RZ, R32 ;  /* 0x00000020ff20723e */ /* 0x000fe200000010ff */
[-C--:B------:R-:W-:Y:S01]  /*4e30*/  FMUL R42, R42, R23.reuse ;  /* 0x000000172a2a7220 */ /* 0x080fe20000400000 */
[----:B------:R-:W-:Y:S01]  /*4e40*/  ISETP.GT.AND P4, PT, R3, RZ, P0 ;  /* 0x000000ff0300720c */ /* 0x000fe20000784270 */
[----:B------:R-:W-:Y:S01]  /*4e50*/  FMUL R43, R43, R23 ;  /* 0x000000172b2b7220 */ /* 0x000fe20000400000 */
[----:B------:R-:W-:Y:S01]  /*4e60*/  F2FP.BF16.F32.PACK_AB R33, RZ, R33 ;  /* 0x00000021ff21723e */ /* 0x000fe200000010ff */
[-C--:B------:R-:W-:Y:S01]  /*4e70*/  FMUL R44, R44, R23.reuse ;  /* 0x000000172c2c7220 */ /* 0x080fe20000400000 */
[----:B------:R-:W-:Y:S01]  /*4e80*/  F2FP.BF16.F32.PACK_AB R34, RZ, R34 ;  /* 0x00000022ff22723e */ /* 0x000fe200000010ff */
[----:B------:R-:W-:Y:S01]  /*4e90*/  @P3 STG.E.U16 desc[UR36][R6.64+0x12], R29 ;  /* 0x0000121d06003986 */ /* 0x000fe2000c101524 */
[----:B------:R-:W-:Y:S01]  /*4ea0*/  ISETP.GT.AND P3, PT, R4, 0x11, PT ;  /* 0x000000110400780c */ /* 0x000fe20003f64270 */
[----:B------:R-:W-:Y:S01]  /*4eb0*/  FMUL R45, R45, R23 ;  /* 0x000000172d2d7220 */ /* 0x000fe20000400000 */
[----:B------:R-:W-:Y:S01]  /*4ec0*/  F2FP.BF16.F32.PACK_AB R35, RZ, R35 ;  /* 0x00000023ff23723e */ /* 0x000fe200000010ff */
[----:B------:R-:W-:Y:S01]  /*4ed0*/  @P1 STG.E.U16 desc[UR36][R8.64+0x10], R30 ;  /* 0x0000101e08001986 */ /* 0x000fe2000c101524 */
[C---:B------:R-:W-:Y:S01]  /*4ee0*/  ISETP.GT.AND P1, PT, R3.reuse, 0x8, P0 ;  /* 0x000000080300780c */ /* 0x040fe20000724270 */
[-C--:B------:R-:W-:Y:S01]  /*4ef0*/  FMUL R46, R46, R23.reuse ;  /* 0x000000172e2e7220 */ /* 0x080fe20000400000 */
[----:B------:R-:W-:Y:S01]  /*4f00*/  ISETP.GT.AND P0, PT, R4, 0x18, PT ;  /* 0x000000180400780c */ /* 0x000fe20003f04270 */
[----:B------:R-:W-:Y:S01]  /*4f10*/  @P2 STG.E.U16 desc[UR36][R8.64+0x12], R31 ;  /* 0x0000121f08002986 */ /* 0x000fe2000c101524 */
[----:B------:R-:W-:Y:S01]  /*4f20*/  ISETP.GT.AND P2, PT, R3, RZ, P3 ;  /* 0x000000ff0300720c */ /* 0x000fe20001f44270 */
[-C--:B------:R-:W-:Y:S01]  /*4f30*/  FMUL R47, R47, R23.reuse ;  /* 0x000000172f2f7220 */ /* 0x080fe20000400000 */
[C---:B------:R-:W-:Y:S01]  /*4f40*/  ISETP.GT.AND P3, PT, R3.reuse, 0x8, P3 ;  /* 0x000000080300780c */ /* 0x040fe20001f64270 */
[----:B------:R-:W-:Y:S01]  /*4f50*/  @P4 STG.E.U16 desc[UR36][R6.64+0x20], R32 ;  /* 0x0000202006004986 */ /* 0x000fe2000c101524 */
[----:B------:R-:W-:Y:S01]  /*4f60*/  ISETP.GT.AND P4, PT, R3, RZ, P0 ;  /* 0x000000ff0300720c */ /* 0x000fe20000784270 */
[-C--:B------:R-:W-:Y:S01]  /*4f70*/  FMUL R48, R48, R23.reuse ;  /* 0x0000001730307220 */ /* 0x080fe20000400000 */
[----:B------:R-:W-:Y:S01]  /*4f80*/  F2FP.BF16.F32.PACK_AB R36, RZ, R36 ;  /* 0x00000024ff24723e */ /* 0x000fe200000010ff */
[----:B------:R-:W-:Y:S01]  /*4f90*/  FMUL R49, R49, R23 ;  /* 0x0000001731317220 */ /* 0x000fe20000400000 */
[----:B------:R-:W-:Y:S01]  /*4fa0*/  F2FP.BF16.F32.PACK_AB R37, RZ, R37 ;  /* 0x00000025ff25723e */ /* 0x000fe200000010ff */
[-C--:B------:R-:W-:Y:S01]  /*4fb0*/  FMUL R50, R50, R23.reuse ;  /* 0x0000001732327220 */ /* 0x080fe20000400000 */
[----:B------:R-:W-:Y:S01]  /*4fc0*/  F2FP.BF16.F32.PACK_AB R38, RZ, R38 ;  /* 0x00000026ff26723e */ /* 0x000fe200000010ff */
[----:B------:R-:W-:Y:S01]  /*4fd0*/  FMUL R51, R51, R23 ;  /* 0x0000001733337220 */ /* 0x000fe20000400000 */
[----:B------:R-:W-:Y:S01]  /*4fe0*/  F2FP.BF16.F32.PACK_AB R39, RZ, R39 ;  /* 0x00000027ff27723e */ /* 0x000fe200000010ff */
[----:B------:R-:W-:Y:S01]  /*4ff0*/  @P2 STG.E.U16 desc[UR36][R6.64+0x22], R33 ;  /* 0x0000222106002986 */ /* 0x000fe2000c101524 */
[----:B------:R-:W-:Y:S01]  /*5000*/  F2FP.BF16.F32.PACK_AB R40, RZ, R40 ;  /* 0x00000028ff28723e */ /* 0x000fe200000010ff */
[----:B------:R-:W-:Y:S01]  /*5010*/  FMUL R52, R52, R23 ;  /* 0x0000001734347220 */ /* 0x000fe20000400000 */
[----:B------:R-:W-:Y:S01]  /*5020*/  F2FP.BF16.F32.PACK_AB R41, RZ, R41 ;  /* 0x00000029ff29723e */ /* 0x000fe200000010ff */
[----:B------:R-:W-:Y:S01]  /*5030*/  @P1 STG.E.U16 desc[UR36][R8.64+0x20], R34 ;  /* 0x0000202208001986 */ /* 0x000fe2000c101524 */
[----:B------:R-:W-:Y:S01]  /*5040*/  ISETP.GT.AND P1, PT, R3, 0x8, P0 ;  /* 0x000000080300780c */ /* 0x000fe20000724270 */
[-C--:B------:R-:W-:Y:S01]  /*5050*/  FMUL R53, R53, R23.reuse ;  /* 0x0000001735357220 */ /* 0x080fe20000400000 */
[C---:B------:R-:W-:Y:S01]  /*5060*/  ISETP.GT.AND P0, PT, R4.reuse, 0x20, PT ;  /* 0x000000200400780c */ /* 0x040fe20003f04270 */
[----:B------:R-:W-:Y:S01]  /*5070*/  @P3 STG.E.U16 desc[UR36][R8.64+0x22], R35 ;  /* 0x0000222308003986 */ /* 0x000fe2000c101524 */
[----:B------:R-:W-:Y:S01]  /*5080*/  ISETP.GT.AND P3, PT, R4, 0x19, PT ;  /* 0x000000190400780c */ /* 0x000fe20003f64270 */
[-C--:B------:R-:W-:Y:S01]  /*5090*/  FMUL R54, R54, R23.reuse ;  /* 0x0000001736367220 */ /* 0x080fe20000400000 */
[----:B------:R-:W-:Y:S01]  /*50a0*/  F2FP.BF16.F32.PACK_AB R42, RZ, R42 ;  /* 0x0000002aff2a723e */ /* 0x000fe200000010ff */
[----:B------:R-:W-:Y:S01]  /*50b0*/  @P4 STG.E.U16 desc[UR36][R6.64+0x30], R36 ;  /* 0x0000302406004986 */ /* 0x000fe2000c101524 */
[----:B------:R-:W-:Y:S01]  /*50c0*/  ISETP.GT.AND P2, PT, R3, RZ, P3 ;  /* 0x000000ff0300720c */ /* 0x000fe20001f44270 */
[-C--:B------:R-:W-:Y:S01]  /*50d0*/  FMUL R55, R55, R23.reuse ;  /* 0x0000001737377220 */ /* 0x080fe20000400000 */
[C---:B------:R-:W-:Y:S01]  /*50e0*/  ISETP.GT.AND P3, PT, R3.reuse, 0x8, P3 ;  /* 0x000000080300780c */ /* 0x040fe20001f64270 */
[-C--:B------:R-:W-:Y:S01]  /*50f0*/  FMUL R56, R56, R23.reuse ;  /* 0x0000001738387220 */ /* 0x080fe20000400000 */
[----:B------:R-:W-:Y:S01]  /*5100*/  ISETP.GT.AND P4, PT, R3, RZ, P0 ;  /* 0x000000ff0300720c */ /* 0x000fe20000784270 */
[----:B------:R-:W-:Y:S01]  /*5110*/  FMUL R57, R57, R23 ;  /* 0x0000001739397220 */ /* 0x000fe20000400000 */
[----:B------:R-:W-:Y:S01]  /*5120*/  F2FP.BF16.F32.PACK_AB R43, RZ, R43 ;  /* 0x0000002bff2b723e */ /* 0x000fe200000010ff */
[-C--:B------:R-:W-:Y:S01]  /*5130*/  FMUL R58, R58, R23.reuse ;  /* 0x000000173a3a7220 */ /* 0x080fe20000400000 */
[----:B------:R-:W-:Y:S01]  /*5140*/  F2FP.BF16.F32.PACK_AB R44, RZ, R44 ;  /* 0x0000002cff2c723e */ /* 0x000fe200000010ff */
[----:B------:R-:W-:Y:S01]  /*5150*/  FMUL R59, R59, R23 ;  /* 0x000000173b3b7220 */ /* 0x000fe20000400000 */
[----:B------:R-:W-:Y:S01]  /*5160*/  F2FP.BF16.F32.PACK_AB R45, RZ, R45 ;  /* 0x0000002dff2d723e */ /* 0x000fe200000010ff */
[----:B------:R-:W-:Y:S01]  /*5170*/  FMUL R60, R60, R23 ;  /* 0x000000173c3c7220 */ /* 0x000fe20000400000 */
[----:B------:R-:W-:Y:S01]  /*5180*/  F2FP.BF16.F32.PACK_AB R46, RZ, R46 ;  /* 0x0000002eff2e723e */ /* 0x000fe200000010ff */
[----:B------:R-:W-:Y:S01]  /*5190*/  @P2 STG.E.U16 desc[UR36][R6.64+0x32], R37 ;  /* 0x0000322506002986 */ /* 0x000fe2000c101524 */
[----:B------:R-:W-:Y:S01]  /*51a0*/  F2FP.BF16.F32.PACK_AB R47, RZ, R47 ;  /* 0x0000002fff2f723e */ /* 0x000fe200000010ff */
[-C--:B------:R-:W-:Y:S01]  /*51b0*/  FMUL R61, R61, R23.reuse ;  /* 0x000000173d3d7220 */ /* 0x080fe20000400000 */
[----:B------:R-:W-:Y:S01]  /*51c0*/  F2FP.BF16.F32.PACK_AB R48, RZ, R48 ;  /* 0x00000030ff30723e */ /* 0x000fe200000010ff */
[----:B------:R-:W-:Y:S01]  /*51d0*/  @P1 STG.E.U16 desc[UR36][R8.64+0x30], R38 ;  /* 0x0000302608001986 */ /* 0x000fe2000c101524 */
[----:B------:R-:W-:Y:S01]  /*51e0*/  ISETP.GT.AND P1, PT, R3, 0x8, P0 ;  /* 0x000000080300780c */ /* 0x000fe20000724270 */
[-C--:B------:R-:W-:Y:S01]  /*51f0*/  FMUL R62, R62, R23.reuse ;  /* 0x000000173e3e7220 */ /* 0x080fe20000400000 */
[C---:B------:R-:W-:Y:S01]  /*5200*/  ISETP.GT.AND P0, PT, R4.reuse, 0x28, PT ;  /* 0x000000280400780c */ /* 0x040fe20003f04270 */
[----:B------:R-:W-:Y:S01]  /*5210*/  @P3 STG.E.U16 desc[UR36][R8.64+0x32], R39 ;  /* 0x0000322708003986 */ /* 0x000fe2000c101524 */
[----:B------:R-:W-:Y:S01]  /*5220*/  ISETP.GT.AND P3, PT, R4, 0x21, PT ;  /* 0x000000210400780c */ /* 0x000fe20003f64270 */
[----:B------:R-:W-:Y:S01]  /*5230*/  FMUL R63, R63, R23 ;  /* 0x000000173f3f7220 */ /* 0x000fe20000400000 */
[----:B------:R-:W-:Y:S01]  /*5240*/  F2FP.BF16.F32.PACK_AB R49, RZ, R49 ;  /* 0x00000031ff31723e */ /* 0x000fe200000010ff */
[----:B------:R-:W-:Y:S01]  /*5250*/  @P4 STG.E.U16 desc[UR36][R6.64+0x40], R40 ;  /* 0x0000402806004986 */ /* 0x000fe2000c101524 */
[C---:B------:R-:W-:Y:S01]  /*5260*/  ISETP.GT.AND P2, PT, R3.reuse, RZ, P3 ;  /* 0x000000ff0300720c */ /* 0x040fe20001f44270 */
[-C--:B------:R-:W-:Y:S01]  /*5270*/  FMUL R64, R64, R23.reuse ;  /* 0x0000001740407220 */ /* 0x080fe20000400000 */
[----:B------:R-:W-:Y:S01]  /*5280*/  ISETP.GT.AND P3, PT, R3, 0x8, P3 ;  /* 0x000000080300780c */ /* 0x000fe20001f64270 */
[-C--:B------:R-:W-:Y:S01]  /*5290*/  FMUL R65, R65, R23.reuse ;  /* 0x0000001741417220 */ /* 0x080fe20000400000 */
        /* <DEDUP_REMOVED lines=62> */
[----:B------:R-:W-:-:S02]  /*5680*/  F2FP.BF16.F32.PACK_AB R68, RZ, R68 ;  /* 0x00000044ff44723e */ /* 0x000fc400000010ff */
[----:B------:R-:W-:Y:S01]  /*5690*/  F2FP.BF16.F32.PACK_AB R69, RZ, R69 ;  /* 0x00000045ff45723e */ /* 0x000fe200000010ff */
[----:B------:R-:W-:Y:S01]  /*56a0*/  @P1 STG.E.U16 desc[UR36][R8.64+0x60], R50 ;  /* 0x0000603208001986 */ /* 0x000fe2000c101524 */
[C---:B------:R-:W-:Y:S02]  /*56b0*/  ISETP.GT.AND P1, PT, R3.reuse, 0x8, P0 ;  /* 0x000000080300780c */ /* 0x040fe40000724270 */
[C---:B------:R-:W-:Y:S01]  /*56c0*/  ISETP.GT.AND P0, PT, R4.reuse, 0x40, PT ;  /* 0x000000400400780c */ /* 0x040fe20003f04270 */
[----:B------:R-:W-:Y:S01]  /*56d0*/  @P3 STG.E.U16 desc[UR36][R8.64+0x62], R51 ;  /* 0x0000623308003986 */ /* 0x000fe2000c101524 */
[----:B------:R-:W-:Y:S02]  /*56e0*/  ISETP.GT.AND P3, PT, R4, 0x39, PT ;  /* 0x000000390400780c */ /* 0x000fe40003f64270 */
[----:B------:R-:W-:Y:S01]  /*56f0*/  F2FP.BF16.F32.PACK_AB R70, RZ, R70 ;  /* 0x00000046ff46723e */ /* 0x000fe200000010ff */
[----:B------:R-:W-:Y:S01]  /*5700*/  @P4 STG.E.U16 desc[UR36][R6.64+0x70], R52 ;  /* 0x0000703406004986 */ /* 0x000fe2000c101524 */
[----:B------:R-:W-:-:S02]  /*5710*/  ISETP.GT.AND P2, PT, R3, RZ, P3 ;  /* 0x000000ff0300720c */ /* 0x000fc40001f44270 */
[C---:B------:R-:W-:Y:S02]  /*5720*/  ISETP.GT.AND P3, PT, R3.reuse, 0x8, P3 ;  /* 0x000000080300780c */ /* 0x040fe40001f64270 */
[----:B------:R-:W-:Y:S02]  /*5730*/  ISETP.GT.AND P4, PT, R3, RZ, P0 ;  /* 0x000000ff0300720c */ /* 0x000fe40000784270 */
[----:B------:R-:W-:Y:S02]  /*5740*/  F2FP.BF16.F32.PACK_AB R71, RZ, R71 ;  /* 0x00000047ff47723e */ /* 0x000fe400000010ff */
[----:B------:R-:W-:Y:S02]  /*5750*/  F2FP.BF16.F32.PACK_AB R72, RZ, R72 ;  /* 0x00000048ff48723e */ /* 0x000fe400000010ff */
[----:B------:R-:W-:Y:S02]  /*5760*/  F2FP.BF16.F32.PACK_AB R73, RZ, R73 ;  /* 0x00000049ff49723e */ /* 0x000fe400000010ff */
        /* <DEDUP_REMOVED lines=33> */
[----:B------:R-:W-:-:S03]  /*5980*/  F2FP.BF16.F32.PACK_AB R87, RZ, R87 ;  /* 0x00000057ff57723e */ /* 0x000fc600000010ff */
[----:B------:R-:W-:Y:S04]  /*5990*/  @P2 STG.E.U16 desc[UR36][R6.64+0x92], R61 ;  /* 0x0000923d06002986 */ /* 0x000fe8000c101524 */
[----:B------:R-:W-:Y:S01]  /*59a0*/  @P1 STG.E.U16 desc[UR36][R8.64+0x90], R62 ;  /* 0x0000903e08001986 */ /* 0x000fe2000c101524 */
[----:B------:R-:W-:Y:S02]  /*59b0*/  ISETP.GT.AND P1, PT, R3, 0x8, P0 ;  /* 0x000000080300780c */ /* 0x000fe40000724270 */
[C---:B------:R-:W-:Y:S01]  /*59c0*/  ISETP.GT.AND P0, PT, R4.reuse, 0x58, PT ;  /* 0x000000580400780c */ /* 0x040fe20003f04270 */
[----:B------:R-:W-:Y:S01]  /*59d0*/  @P3 STG.E.U16 desc[UR36][R8.64+0x92], R63 ;  /* 0x0000923f08003986 */ /* 0x000fe2000c101524 */
[----:B------:R-:W-:-:S03]  /*59e0*/  ISETP.GT.AND P3, PT, R4, 0x51, PT ;  /* 0x000000510400780c */ /* 0x000fc60003f64270 */
[----:B------:R-:W-:Y:S01]  /*59f0*/  @P4 STG.E.U16 desc[UR36][R6.64+0xa0], R64 ;  /* 0x0000a04006004986 */ /* 0x000fe2000c101524 */
[C---:B------:R-:W-:Y:S02]  /*5a00*/  ISETP.GT.AND P2, PT, R3.reuse, RZ, P3 ;  /* 0x000000ff0300720c */ /* 0x040fe40001f44270 */
[C---:B------:R-:W-:Y:S02]  /*5a10*/  ISETP.GT.AND P3, PT, R3.reuse, 0x8, P3 ;  /* 0x000000080300780c */ /* 0x040fe40001f64270 */
[----:B------:R-:W-:-:S09]  /*5a20*/  ISETP.GT.AND P4, PT, R3, RZ, P0 ;  /* 0x000000ff0300720c */ /* 0x000fd20000784270 */
        /* <DEDUP_REMOVED lines=9> */
[C---:B------:R-:W-:Y:S02]  /*5ac0*/  ISETP.GT.AND P3, PT, R3.reuse, RZ, P0 ;  /* 0x000000ff0300720c */ /* 0x040fe40000764270 */
[----:B------:R-:W-:-:S07]  /*5ad0*/  ISETP.GT.AND P0, PT, R3, 0x8, P0 ;  /* 0x000000080300780c */ /* 0x000fce0000704270 */
[----:B------:R-:W-:Y:S04]  /*5ae0*/  @P2 STG.E.U16 desc[UR36][R6.64+0xb2], R69 ;  /* 0x0000b24506002986 */ /* 0x000fe8000c101524 */
[----:B------:R-:W-:Y:S01]  /*5af0*/  @P1 STG.E.U16 desc[UR36][R8.64+0xb0], R70 ;  /* 0x0000b04608001986 */ /* 0x000fe2000c101524 */
[----:B------:R-:W-:-:S03]  /*5b00*/  ISETP.GT.AND P1, PT, R4, 0x68, PT ;  /* 0x000000680400780c */ /* 0x000fc60003f24270 */
        /* <DEDUP_REMOVED lines=11> */
[C---:B------:R-:W-:Y:S02]  /*5bc0*/  ISETP.GT.AND P2, PT, R3.reuse, RZ, P0 ;  /* 0x000000ff0300720c */ /* 0x040fe40000744270 */
[----:B------:R-:W-:Y:S01]  /*5bd0*/  ISETP.GT.AND P0, PT, R3, 0x8, P0 ;  /* 0x000000080300780c */ /* 0x000fe20000704270 */
[----:B------:R-:W-:Y:S01]  /*5be0*/  @P3 STG.E.U16 desc[UR36][R6.64+0xd0], R76 ;  /* 0x0000d04c06003986 */ /* 0x000fe2000c101524 */
[----:B------:R-:W-:-:S04]  /*5bf0*/  ISETP.GT.AND P3, PT, R4, 0x70, PT ;  /* 0x000000700400780c */ /* 0x000fc80003f64270 */
[C---:B------:R-:W-:Y:S02]  /*5c00*/  ISETP.GT.AND P4, PT, R3.reuse, RZ, P3 ;  /* 0x000000ff0300720c */ /* 0x040fe40001f84270 */
[----:B------:R-:W-:-:S03]  /*5c10*/  ISETP.GT.AND P3, PT, R3, 0x8, P3 ;  /* 0x000000080300780c */ /* 0x000fc60001f64270 */
[----:B------:R-:W-:Y:S01]  /*5c20*/  @P2 STG.E.U16 desc[UR36][R6.64+0xd2], R77 ;  /* 0x0000d24d06002986 */ /* 0x000fe2000c101524 */
[----:B------:R-:W-:-:S03]  /*5c30*/  ISETP.GT.AND P2, PT, R4, 0x79, PT ;  /* 0x000000790400780c */ /* 0x000fc60003f44270 */
[----:B------:R-:W-:Y:S01]  /*5c40*/  @P1 STG.E.U16 desc[UR36][R8.64+0xd0], R78 ;  /* 0x0000d04e08001986 */ /* 0x000fe2000c101524 */
[----:B------:R-:W-:-:S03]  /*5c50*/  ISETP.GT.AND P1, PT, R4, 0x78, PT ;  /* 0x000000780400780c */ /* 0x000fc60003f24270 */
[----:B------:R-:W-:Y:S01]  /*5c60*/  @P0 STG.E.U16 desc[UR36][R8.64+0xd2], R79 ;  /* 0x0000d24f08000986 */ /* 0x000fe2000c101524 */
[----:B------:R-:W-:-:S03]  /*5c70*/  ISETP.GT.AND P0, PT, R4, 0x71, PT ;  /* 0x000000710400780c */ /* 0x000fc60003f04270 */
[----:B------:R-:W-:Y:S01]  /*5c80*/  @P4 STG.E.U16 desc[UR36][R6.64+0xe0], R80 ;  /* 0x0000e05006004986 */ /* 0x000fe2000c101524 */
[C---:B------:R-:W-:Y:S02]  /*5c90*/  ISETP.GT.AND P4, PT, R3.reuse, RZ, P0 ;  /* 0x000000ff0300720c */ /* 0x040fe40000784270 */
[----:B------:R-:W-:-:S11]  /*5ca0*/  ISETP.GT.AND P0, PT, R3, 0x8, P0 ;  /* 0x000000080300780c */ /* 0x000fd60000704270 */
[----:B------:R-:W-:Y:S02]  /*5cb0*/  @P4 IMAD.MOV.U32 R4, RZ, RZ, R6 ;  /* 0x000000ffff044224 */ /* 0x000fe400078e0006 */
[----:B------:R-:W-:-:S05]  /*5cc0*/  @P4 IMAD.MOV.U32 R5, RZ, RZ, R7 ;  /* 0x000000ffff054224 */ /* 0x000fca00078e0007 */
[----:B------:R0:W-:Y:S01]  /*5cd0*/  @P4 STG.E.U16 desc[UR36][R4.64+0xe2], R81 ;  /* 0x0000e25104004986 */ /* 0x0001e2000c101524 */
[C---:B------:R-:W-:Y:S02]  /*5ce0*/  ISETP.GT.AND P4, PT, R3.reuse, RZ, P2 ;  /* 0x000000ff0300720c */ /* 0x040fe40001784270 */
[----:B------:R-:W-:Y:S01]  /*5cf0*/  ISETP.GT.AND P2, PT, R3, 0x8, P2 ;  /* 0x000000080300780c */ /* 0x000fe20001744270 */
[----:B0-----:R-:W-:Y:S02]  /*5d00*/  @P3 IMAD.MOV.U32 R4, RZ, RZ, R8 ;  /* 0x000000ffff043224 */ /* 0x001fe400078e0008 */
[----:B------:R-:W-:-:S05]  /*5d10*/  @P3 IMAD.MOV.U32 R5, RZ, RZ, R9 ;  /* 0x000000ffff053224 */ /* 0x000fca00078e0009 */
[----:B------:R0:W-:Y:S01]  /*5d20*/  @P3 STG.E.U16 desc[UR36][R4.64+0xe0], R82 ;  /* 0x0000e05204003986 */ /* 0x0001e2000c101524 */
[C---:B------:R-:W-:Y:S02]  /*5d30*/  ISETP.GT.AND P3, PT, R3.reuse, RZ, P1 ;  /* 0x000000ff0300720c */ /* 0x040fe40000f64270 */
[----:B------:R-:W-:Y:S01]  /*5d40*/  ISETP.GT.AND P1, PT, R3, 0x8, P1 ;  /* 0x000000080300780c */ /* 0x000fe20000f24270 */
[----:B0-----:R-:W-:Y:S02]  /*5d50*/  @P0 IMAD.MOV.U32 R4, RZ, RZ, R8 ;  /* 0x000000ffff040224 */ /* 0x001fe400078e0008 */
[----:B------:R-:W-:-:S05]  /*5d60*/  @P0 IMAD.MOV.U32 R5, RZ, RZ, R9 ;  /* 0x000000ffff050224 */ /* 0x000fca00078e0009 */
[----:B------:R0:W-:Y:S03]  /*5d70*/  @P0 STG.E.U16 desc[UR36][R4.64+0xe2], R83 ;  /* 0x0000e25304000986 */ /* 0x0001e6000c101524 */
[----:B0-----:R-:W-:Y:S02]  /*5d80*/  @P3 IMAD.MOV.U32 R4, RZ, RZ, R6 ;  /* 0x000000ffff043224 */ /* 0x001fe400078e0006 */
[----:B------:R-:W-:-:S05]  /*5d90*/  @P3 IMAD.MOV.U32 R5, RZ, RZ, R7 ;  /* 0x000000ffff053224 */ /* 0x000fca00078e0007 */
[----:B------:R0:W-:Y:S04]  /*5da0*/  @P3 STG.E.U16 desc[UR36][R4.64+0xf0], R84 ;  /* 0x0000f05404003986 */ /* 0x0001e8000c101524 */
[----:B------:R1:W-:Y:S01]  /*5db0*/  @P4 STG.E.U16 desc[UR36][R6.64+0xf2], R85 ;  /* 0x0000f25506004986 */ /* 0x0003e2000c101524 */
[----:B0-----:R-:W-:Y:S02]  /*5dc0*/  @P1 IMAD.MOV.U32 R4, RZ, RZ, R8 ;  /* 0x000000ffff041224 */ /* 0x001fe400078e0008 */
[----:B------:R-:W-:-:S05]  /*5dd0*/  @P1 IMAD.MOV.U32 R5, RZ, RZ, R9 ;  /* 0x000000ffff051224 */ /* 0x000fca00078e0009 */
[----:B------:R1:W-:Y:S04]  /*5de0*/  @P1 STG.E.U16 desc[UR36][R4.64+0xf0], R86 ;  /* 0x0000f05604001986 */ /* 0x0003e8000c101524 */
[----:B------:R1:W-:Y:S02]  /*5df0*/  @P2 STG.E.U16 desc[UR36][R8.64+0xf2], R87 ;  /* 0x0000f25708002986 */ /* 0x0003e4000c101524 */
.L_x_160:
[----:B------:R-:W-:Y:S05]  /*5e00*/  BSYNC B0 ;  /* 0x0000000000007941 */ /* 0x000fea0003800000 */
.L_x_34:
[----:B------:R-:W-:Y:S01]  /*5e10*/  ULDC UR4, c[0x0][0xc] ;  /* 0x0000030000047ab9 */ /* 0x000fe20000000800 */
[----:B------:R-:W-:Y:S01]  /*5e20*/  ULDC UR5, c[0x0][0x10] ;  /* 0x0000040000057ab9 */ /* 0x000fe20000000800 */
[----:B------:R-:W0:Y:S01]  /*5e30*/  LDC R3, c[0x0][0x14] ;  /* 0x00000500ff037b82 */ /* 0x000e220000000800 */
[----:B------:R-:W-:Y:S01]  /*5e40*/  UIMAD.WIDE.U32 UR4, UR4, UR5, URZ ;  /* 0x00000005040472a5 */ /* 0x000fe2000f8e003f */
[----:B------:R-:W-:Y:S02]  /*5e50*/  IMAD.MOV.U32 R93, RZ, RZ, -0x1 ;  /* 0xffffffffff5d7424 */ /* 0x000fe400078e00ff */
[----:B------:R-:W-:-:S03]  /*5e60*/  IMAD.MOV.U32 R89, RZ, RZ, -0x1 ;  /* 0xffffffffff597424 */ /* 0x000fc600078e00ff */
[----:B0-----:R-:W-:-:S04]  /*5e70*/  IMAD.WIDE.U32 R16, R3, UR4, R16 ;  /* 0x0000000403107c25 */ /* 0x001fc8000f8e0010 */
[----:B------:R-:W-:Y:S01]  /*5e80*/  IMAD R3, R3, UR5, RZ ;  /* 0x0000000503037c24 */ /* 0x000fe2000f8e02ff */
[----:B------:R-:W-:Y:S02]  /*5e90*/  ULDC.64 UR4, c[0x0][0x650] ;  /* 0x0001940000047ab9 */ /* 0x000fe40000000a00 */
[----:B------:R-:W-:Y:S01]  /*5ea0*/  ISETP.GE.U32.AND P0, PT, R16, UR4, PT ;  /* 0x0000000410007c0c */ /* 0x000fe2000bf06070 */
[--C-:B------:R-:W-:Y:S01]  /*5eb0*/  IMAD.IADD R17, R17, 0x1, R3.reuse ;  /* 0x0000000111117824 */ /* 0x100fe200078e0203 */
[----:B------:R-:W-:-:S04]  /*5ec0*/  PRMT R3, RZ, 0x7610, R3 ;  /* 0x00007610ff037816 */ /* 0x000fc80000000003 */
[----:B------:R-:W-:-:S13]  /*5ed0*/  ISETP.GE.U32.AND.EX P0, PT, R17, UR5, PT, P0 ;  /* 0x0000000511007c0c */ /* 0x000fda000bf06100 */
[----:B------:R-:W-:Y:S05]  /*5ee0*/  @P0 BRA `(.L_x_161) ;  /* 0x0000000400640947 */ /* 0x000fea0003800000 */
[----:B---3--:R-:W0:Y:S01]  /*5ef0*/  S2R R12, SR_CTAID.X ;  /* 0x00000000000c7919 */ /* 0x008e220000002500 */
[----:B------:R-:W3:Y:S01]  /*5f00*/  LDC.64 R10, c[0x0][0x628] ;  /* 0x00018a00ff0a7b82 */ /* 0x000ee20000000a00 */
[----:B------:R-:W-:Y:S01]  /*5f10*/  ULDC UR4, c[0x0][0x150] ;  /* 0x0000540000047ab9 */ /* 0x000fe20000000800 */
[----:B-12-4-:R-:W-:Y:S01]  /*5f20*/  IMAD.MOV.U32 R8, RZ, RZ, R16 ;  /* 0x000000ffff087224 */ /* 0x016fe200078e0010 */
[----:B-----5:R-:W1:Y:S01]  /*5f30*/  S2R R24, SR_CTAID.Y ;  /* 0x0000000000187919 */ /* 0x020e620000002600 */
[----:B------:R-:W-:-:S04]  /*5f40*/  IMAD.MOV.U32 R9, RZ, RZ, R17 ;  /* 0x000000ffff097224 */ /* 0x000fc800078e0011 */
[----:B------:R-:W2:Y:S08]  /*5f50*/  LDC R21, c[0x0][0x144] ;  /* 0x00005100ff157b82 */ /* 0x000eb00000000800 */
[----:B------:R-:W4:Y:S08]  /*5f60*/  LDC R0, c[0x0][0x630] ;  /* 0x00018c00ff007b82 */ /* 0x000f300000000800 */
[----:B------:R-:W1:Y:S01]  /*5f70*/  LDC.64 R14, c[0x0][0x620] ;  /* 0x00018800ff0e7b82 */ /* 0x000e620000000a00 */
[----:B---3--:R-:W-:-:S04]  /*5f80*/  ISETP.NE.U32.AND P0, PT, R10, RZ, PT ;  /* 0x000000ff0a00720c */ /* 0x008fc80003f05070 */
[----:B------:R-:W-:Y:S02]  /*5f90*/  ISETP.NE.AND.EX P0, PT, R11, RZ, PT, P0 ;  /* 0x000000ff0b00720c */ /* 0x000fe40003f05300 */
[----:B0-----:R-:W-:-:S05]  /*5fa0*/  I2FP.F32.U32 R3, R12 ;  /* 0x0000000c00037245 */ /* 0x001fca0000201000 */
[----:B------:R-:W-:-:S04]  /*5fb0*/  FMUL R3, R3, UR4 ;  /* 0x0000000403037c20 */ /* 0x000fc80008400000 */
[----:B------:R0:W3:Y:S02]  /*5fc0*/  F2I.U32.TRUNC.NTZ R20, R3 ;  /* 0x0000000300147305 */ /* 0x0000e4000020f000 */
[----:B--2-4-:R-:W-:Y:S05]  /*5fd0*/  @!P0 BRA `(.L_x_162) ;  /* 0x0000000000288947 */ /* 0x014fea0003800000 */
[----:B0-----:R-:W0:Y:S02]  /*5fe0*/  LDC R3, c[0x0][0x634] ;  /* 0x00018d00ff037b82 */ /* 0x001e240000000800 */
        /* <DEDUP_REMOVED lines=9> */
.L_x_162:
[----:B------:R-:W2:Y:S01]  /*6080*/  LDC.64 R28, c[0x0][0x640] ;  /* 0x00019000ff1c7b82 */ /* 0x000ea20000000a00 */
[-CC-:B------:R-:W-:Y:S01]  /*6090*/  SHF.R.U64 R89, R8, R0.reuse, R9.reuse ;  /* 0x0000000008597219 */ /* 0x180fe20000001209 */
[----:B---3--:R-:W-:Y:S01]  /*60a0*/  IMAD.MOV R20, RZ, RZ, -R20 ;  /* 0x000000ffff147224 */ /* 0x008fe200078e0a14 */
[----:B------:R-:W-:Y:S01]  /*60b0*/  SHF.R.U32.HI R0, RZ, R0, R9 ;  /* 0x00000000ff007219 */ /* 0x000fe20000011609 */
[----:B------:R-:W-:Y:S01]  /*60c0*/  ULDC UR4, c[0x0][0x154] ;  /* 0x0000550000047ab9 */ /* 0x000fe20000000800 */
[----:B0-----:R-:W-:Y:S01]  /*60d0*/  IADD3 R3, P0, RZ, -R89, RZ ;  /* 0x80000059ff037210 */ /* 0x001fe20007f1e0ff */
[----:B------:R-:W-:Y:S02]  /*60e0*/  IMAD R21, R21, R20, R12 ;  /* 0x0000001415157224 */ /* 0x000fe400078e020c */
[----:B------:R-:W0:Y:S01]  /*60f0*/  LDC R6, c[0x0][0x618] ;  /* 0x00018600ff067b82 */ /* 0x000e220000000800 */
[----:B------:R-:W-:Y:S02]  /*6100*/  IMAD.MOV.U32 R7, RZ, RZ, 0x1 ;  /* 0x00000001ff077424 */ /* 0x000fe400078e00ff */
[----:B------:R-:W-:-:S04]  /*6110*/  IMAD.X R5, RZ, RZ, ~R0, P0 ;  /* 0x000000ffff057224 */ /* 0x000fc800000e0e00 */
[-C--:B-1----:R-:W-:Y:S01]  /*6120*/  IMAD R0, R5, R14.reuse, RZ ;  /* 0x0000000e05007224 */ /* 0x082fe200078e02ff */
[----:B------:R-:W1:Y:S01]  /*6130*/  LDC R8, c[0x0][0x608] ;  /* 0x00018200ff087b82 */ /* 0x000e620000000800 */
[----:B------:R-:W-:-:S04]  /*6140*/  IMAD.WIDE.U32 R4, R3, R14, R16 ;  /* 0x0000000e03047225 */ /* 0x000fc800078e0010 */
[----:B------:R-:W-:Y:S01]  /*6150*/  IMAD R3, R3, R15, R0 ;  /* 0x0000000f03037224 */ /* 0x000fe200078e0200 */
[----:B------:R-:W-:Y:S02]  /*6160*/  I2FP.F32.U32 R0, R24 ;  /* 0x0000001800007245 */ /* 0x000fe40000201000 */
[----:B------:R-:W3:Y:S01]  /*6170*/  LDC R26, c[0x0][0x658] ;  /* 0x00019600ff1a7b82 */ /* 0x000ee20000000800 */
[----:B------:R-:W-:Y:S01]  /*6180*/  IMAD.IADD R3, R5, 0x1, R3 ;  /* 0x0000000105037824 */ /* 0x000fe200078e0203 */
[----:B--2---:R-:W-:Y:S01]  /*6190*/  ISETP.NE.U32.AND P0, PT, R28, RZ, PT ;  /* 0x000000ff1c00720c */ /* 0x004fe20003f05070 */
[----:B------:R-:W-:Y:S01]  /*61a0*/  FMUL R0, R0, UR4 ;  /* 0x0000000400007c20 */ /* 0x000fe20008400000 */
[----:B------:R-:W-:Y:S02]  /*61b0*/  IMAD.MOV.U32 R5, RZ, RZ, -0x1 ;  /* 0xffffffffff057424 */ /* 0x000fe400078e00ff */
[----:B------:R-:W-:Y:S01]  /*61c0*/  ISETP.NE.AND.EX P0, PT, R29, RZ, PT, P0 ;  /* 0x000000ff1d00720c */ /* 0x000fe20003f05300 */
[----:B------:R2:W4:Y:S01]  /*61d0*/  F2I.U32.TRUNC.NTZ R13, R0 ;  /* 0x00000000000d7305 */ /* 0x000522000020f000 */
[----:B------:R-:W2:Y:S01]  /*61e0*/  LDC R15, c[0x0][0x148] ;  /* 0x00005200ff0f7b82 */ /* 0x000ea20000000800 */
[----:B0-----:R-:W-:-:S02]  /*61f0*/  SHF.R.U64 R12, R4, R6, R3 ;  /* 0x00000006040c7219 */ /* 0x001fc40000001203 */
[----:B------:R-:W-:-:S05]  /*6200*/  SHF.R.U32.HI R3, RZ, R6, R3 ;  /* 0x00000006ff037219 */ /* 0x000fca0000011603 */
[----:B------:R-:W0:Y:S01]  /*6210*/  LDC R20, c[0x0][0x600] ;  /* 0x00018000ff147b82 */ /* 0x000e220000000800 */
[-CC-:B-1----:R-:W-:Y:S02]  /*6220*/  SHF.R.U64 R10, R12, R8.reuse, R3.reuse ;  /* 0x000000080c0a7219 */ /* 0x182fe40000001203 */
[----:B------:R-:W-:-:S05]  /*6230*/  SHF.R.U32.HI R3, RZ, R8, R3 ;  /* 0x00000008ff037219 */ /* 0x000fca0000011603 */
[----:B------:R-:W1:Y:S01]  /*6240*/  LDC R27, c[0x0][0x648] ;  /* 0x00019200ff1b7b82 */ /* 0x000e620000000800 */
[-C--:B---3--:R-:W-:Y:S02]  /*6250*/  SHF.L.U32 R4, R5, R26.reuse, RZ ;  /* 0x0000001a05047219 */ /* 0x088fe400000006ff */
[-CC-:B------:R-:W-:Y:S02]  /*6260*/  SHF.R.U64 R14, R10, R26.reuse, R3.reuse ;  /* 0x0000001a0a0e7219 */ /* 0x180fe40000001203 */
[----:B------:R-:W-:Y:S02]  /*6270*/  SHF.R.U32.HI R5, RZ, R26, R3 ;  /* 0x0000001aff057219 */ /* 0x000fe40000011603 */
[----:B------:R-:W-:Y:S01]  /*6280*/  LOP3.LUT R25, RZ, R4, RZ, 0x33, !PT ;  /* 0x00000004ff197212 */ /* 0x000fe200078e33ff */
[----:B------:R-:W3:Y:S01]  /*6290*/  LDC R30, c[0x0][0x638] ;  /* 0x00018e00ff1e7b82 */ /* 0x000ee20000000800 */
[----:B------:R-:W-:Y:S01]  /*62a0*/  SHF.L.U32 R26, R7, R26, RZ ;  /* 0x0000001a071a7219 */ /* 0x000fe200000006ff */
[----:B------:R-:W-:-:S06]  /*62b0*/  IMAD.MOV.U32 R4, RZ, RZ, R14 ;  /* 0x000000ffff047224 */ /* 0x000fcc00078e000e */
[----:B------:R-:W0:Y:S01]  /*62c0*/  LDC R31, c[0x0][0x610] ;  /* 0x00018400ff1f7b82 */ /* 0x000e220000000800 */
[----:B----4-:R-:W-:Y:S05]  /*62d0*/  @!P0 BRA `(.L_x_163) ;  /* 0x0000000000288947 */ /* 0x010fea0003800000 */
        /* <DEDUP_REMOVED lines=10> */
.L_x_163:
[----:B------:R-:W-:Y:S01]  /*6380*/  ISETP.NE.AND P0, PT, R2, 0x1, PT ;  /* 0x000000010200780c */ /* 0x000fe20003f05270 */
[----:B0-----:R-:W-:Y:S01]  /*6390*/  VIADD R7, R20, 0xffffffff ;  /* 0xffffffff14077836 */ /* 0x001fe20000000000 */
[----:B-12---:R-:W-:Y:S01]  /*63a0*/  SHF.R.U64 R0, R4, R27, R5 ;  /* 0x0000001b04007219 */ /* 0x006fe20000001205 */
[----:B------:R-:W-:Y:S01]  /*63b0*/  IMAD.MOV R13, RZ, RZ, -R13 ;  /* 0x000000ffff0d7224 */ /* 0x000fe200078e0a0d */
[----:B------:R-:W-:Y:S01]  /*63c0*/  LOP3.LUT R5, R10, R25, RZ, 0xc0, !PT ;  /* 0x000000190a057212 */ /* 0x000fe200078ec0ff */
[----:B------:R-:W-:Y:S01]  /*63d0*/  IMAD.MOV.U32 R4, RZ, RZ, 0x1 ;  /* 0x00000001ff047424 */ /* 0x000fe200078e00ff */
[----:B------:R-:W-:Y:S01]  /*63e0*/  LOP3.LUT R12, R12, R7, RZ, 0xc0, !PT ;  /* 0x000000070c0c7212 */ /* 0x000fe200078ec0ff */
[----:B------:R-:W-:Y:S02]  /*63f0*/  IMAD.MOV R3, RZ, RZ, -R0 ;  /* 0x000000ffff037224 */ /* 0x000fe400078e0a00 */
[----:B------:R-:W-:Y:S02]  /*6400*/  IMAD R0, R26, R0, R5 ;  /* 0x000000001a007224 */ /* 0x000fe400078e0205 */
[----:B---3--:R-:W-:-:S02]  /*6410*/  IMAD R3, R3, R30, R14 ;  /* 0x0000001e03037224 */ /* 0x008fc400078e020e */
[----:B------:R-:W-:Y:S02]  /*6420*/  @P0 IMAD R21, R15, R13, R24 ;  /* 0x0000000d0f150224 */ /* 0x000fe400078e0218 */
[----:B------:R-:W-:Y:S01]  /*6430*/  IMAD R5, R3, R20, R12 ;  /* 0x0000001403057224 */ /* 0x000fe200078e020c */
[----:B------:R-:W-:Y:S01]  /*6440*/  PRMT R3, R4, 0x7610, R3 ;  /* 0x0000761004037816 */ /* 0x000fe20000000003 */
[----:B------:R-:W-:-:S05]  /*6450*/  IMAD R0, R0, R31, R21 ;  /* 0x0000001f00007224 */ /* 0x000fca00078e0215 */
[----:B------:R-:W-:Y:S02]  /*6460*/  SEL R93, R5, R0, !P0 ;  /* 0x00000000055d7207 */ /* 0x000fe40004000000 */
[----:B------:R-:W-:-:S07]  /*6470*/  SEL R0, R0, R5, !P0 ;  /* 0x0000000500007207 */ /* 0x000fce0004000000 */
.L_x_161:
[----:B------:R-:W-:Y:S01]  /*6480*/  LOP3.LUT P0, RZ, R3, 0xff, RZ, 0xc0, !PT ;  /* 0x000000ff03ff7812 */ /* 0x000fe2000780c0ff */
[----:B------:R-:W-:-:S12]  /*6490*/  IMAD.MOV.U32 R92, RZ, RZ, R0 ;  /* 0x000000ffff5c7224 */ /* 0x000fd800078e0000 */
[----:B------:R-:W-:Y:S05]  /*64a0*/  @P0 BRA `(.L_x_164) ;  /* 0xffffffac002c0947 */ /* 0x000fea000383ffff */
[----:B------:R-:W-:Y:S05]  /*64b0*/  EXIT ;  /* 0x000000000000794d */ /* 0x000fea0003800000 */
.L_x_7:
[----:B0-----:R-:W-:Y:S01]  /*64c0*/  ULDC.64 UR4, c[0x0][0x650] ;  /* 0x0001940000047ab9 */ /* 0x001fe20000000a00 */
        /* <DEDUP_REMOVED lines=25> */
.L_x_166:
[----:B------:R-:W0:Y:S01]  /*6660*/  LDC.64 R28, c[0x0][0x640] ;  /* 0x00019000ff1c7b82 */ /* 0x000e220000000a00 */
[-CC-:B------:R-:W-:Y:S01]  /*6670*/  SHF.R.U64 R22, R12, R6.reuse, R13.reuse ;  /* 0x000000060c167219 */ /* 0x180fe2000000120d */
[----:B------:R-:W-:Y:S01]  /*6680*/  IMAD.MOV.U32 R30, RZ, RZ, 0x1 ;  /* 0x00000001ff1e7424 */ /* 0x000fe200078e00ff */
[----:B------:R-:W-:Y:S02]  /*6690*/  SHF.R.U32.HI R6, RZ, R6, R13 ;  /* 0x00000006ff067219 */ /* 0x000fe4000001160d */
        /* <DEDUP_REMOVED lines=8> */
[----:B------:R-:W-:Y:S01]  /*6720*/  IMAD.IADD R9, R9, 0x1, R11 ;  /* 0x0000000109097824 */ /* 0x000fe200078e020b */
[----:B0-----:R-:W-:-:S04]  /*6730*/  ISETP.NE.U32.AND P0, PT, R28, RZ, PT ;  /* 0x000000ff1c00720c */ /* 0x001fc80003f05070 */
[----:B------:R-:W-:Y:S02]  /*6740*/  ISETP.NE.AND.EX P0, PT, R29, RZ, PT, P0 ;  /* 0x000000ff1d00720c */ /* 0x000fe40003f05300 */
[----:B------:R-:W0:Y:S01]  /*6750*/  LDC R20, c[0x0][0x600] ;  /* 0x00018000ff147b82 */ /* 0x000e220000000800 */
[-CC-:B-1----:R-:W-:Y:S01]  /*6760*/  SHF.R.U64 R14, R8, R10.reuse, R9.reuse ;  /* 0x0000000a080e7219 */ /* 0x182fe20000001209 */
[----:B------:R-:W-:Y:S01]  /*6770*/  IMAD.MOV.U32 R8, RZ, RZ, -0x1 ;  /* 0xffffffffff087424 */ /* 0x000fe200078e00ff */
[----:B------:R-:W-:-:S05]  /*6780*/  SHF.R.U32.HI R9, RZ, R10, R9 ;  /* 0x0000000aff097219 */ /* 0x000fca0000011609 */
[----:B------:R-:W1:Y:S01]  /*6790*/  LDC R24, c[0x0][0x648] ;  /* 0x00019200ff187b82 */ /* 0x000e620000000800 */
[-CC-:B--2---:R-:W-:Y:S02]  /*67a0*/  SHF.R.U64 R23, R14, R12.reuse, R9.reuse ;  /* 0x0000000c0e177219 */ /* 0x184fe40000001209 */
[----:B------:R-:W-:-:S05]  /*67b0*/  SHF.R.U32.HI R6, RZ, R12, R9 ;  /* 0x0000000cff067219 */ /* 0x000fca0000011609 */
[----:B------:R-:W2:Y:S01]  /*67c0*/  LDC R26, c[0x0][0x638] ;  /* 0x00018e00ff1a7b82 */ /* 0x000ea20000000800 */
[-C--:B---3--:R-:W-:Y:S02]  /*67d0*/  SHF.L.U32 R8, R8, R27.reuse, RZ ;  /* 0x0000001b08087219 */ /* 0x088fe400000006ff */
[-CC-:B------:R-:W-:Y:S02]  /*67e0*/  SHF.R.U64 R25, R23, R27.reuse, R6.reuse ;  /* 0x0000001b17197219 */ /* 0x180fe40000001206 */
[----:B------:R-:W-:Y:S02]  /*67f0*/  LOP3.LUT R32, RZ, R8, RZ, 0x33, !PT ;  /* 0x00000008ff207212 */ /* 0x000fe400078e33ff */
[----:B------:R-:W-:Y:S01]  /*6800*/  SHF.R.U32.HI R9, RZ, R27, R6 ;  /* 0x0000001bff097219 */ /* 0x000fe20000011606 */
[----:B------:R-:W3:Y:S01]  /*6810*/  LDC R31, c[0x0][0x610] ;  /* 0x00018400ff1f7b82 */ /* 0x000ee20000000800 */
[----:B------:R-:W-:Y:S01]  /*6820*/  IMAD.MOV.U32 R8, RZ, RZ, R25 ;  /* 0x000000ffff087224 */ /* 0x000fe200078e0019 */
[----:B------:R-:W-:Y:S06]  /*6830*/  @!P0 BRA `(.L_x_167) ;  /* 0x0000000000288947 */ /* 0x000fec0003800000 */
        /* <DEDUP_REMOVED lines=10> */
.L_x_167:
[----:B------:R-:W-:Y:S02]  /*68e0*/  ISETP.NE.AND P0, PT, R2, 0x1, PT ;  /* 0x000000010200780c */ /* 0x000fe40003f05270 */
[----:B-1----:R-:W-:Y:S01]  /*68f0*/  SHF.R.U64 R6, R8, R24, R9 ;  /* 0x0000001808067219 */ /* 0x002fe20000001209 */
[----:B0-----:R-:W-:Y:S01]  /*6900*/  VIADD R9, R20, 0xffffffff ;  /* 0xffffffff14097836 */ /* 0x001fe20000000000 */
[----:B------:R-:W-:Y:S02]  /*6910*/  SHF.L.U32 R30, R30, R27, RZ ;  /* 0x0000001b1e1e7219 */ /* 0x000fe400000006ff */
[----:B------:R-:W-:Y:S01]  /*6920*/  LOP3.LUT R5, R23, R32, RZ, 0xc0, !PT ;  /* 0x0000002017057212 */ /* 0x000fe200078ec0ff */
[----:B------:R-:W-:-:S04]  /*6930*/  IMAD.MOV R8, RZ, RZ, -R6 ;  /* 0x000000ffff087224 */ /* 0x000fc800078e0a06 */
[----:B------:R-:W-:Y:S01]  /*6940*/  IMAD R6, R30, R6, R5 ;  /* 0x000000061e067224 */ /* 0x000fe200078e0205 */
[----:B------:R-:W-:Y:S01]  /*6950*/  LOP3.LUT R5, R14, R9, RZ, 0xc0, !PT ;  /* 0x000000090e057212 */ /* 0x000fe200078ec0ff */
[----:B------:R-:W-:Y:S02]  /*6960*/  @P0 IMAD R3, R7, R21, R4 ;  /* 0x0000001507030224 */ /* 0x000fe400078e0204 */
[----:B--2---:R-:W-:Y:S02]  /*6970*/  IMAD R4, R8, R26, R25 ;  /* 0x0000001a08047224 */ /* 0x004fe400078e0219 */
[----:B---3--:R-:W-:Y:S02]  /*6980*/  IMAD R3, R6, R31, R3 ;  /* 0x0000001f06037224 */ /* 0x008fe400078e0203 */
[----:B------:R-:W-:Y:S02]  /*6990*/  IMAD R4, R4, R20, R5 ;  /* 0x0000001404047224 */ /* 0x000fe400078e0205 */
[----:B------:R-:W-:-:S02]  /*69a0*/  IMAD.MOV.U32 R8, RZ, RZ, 0x1 ;  /* 0x00000001ff087424 */ /* 0x000fc400078e00ff */
[----:B------:R-:W-:Y:S01]  /*69b0*/  IMAD.MOV.U32 R6, RZ, RZ, R22 ;  /* 0x000000ffff067224 */ /* 0x000fe200078e0016 */
[----:B------:R-:W-:Y:S02]  /*69c0*/  SEL R13, R4, R3, !P0 ;  /* 0x00000003040d7207 */ /* 0x000fe40004000000 */
[----:B------:R-:W-:-:S07]  /*69d0*/  SEL R20, R3, R4, !P0 ;  /* 0x0000000403147207 */ /* 0x000fce0004000000 */
.L_x_165:
[----:B------:R-:W-:-:S08]  /*69e0*/  NOP ;  /* 0x0000000000007918 */ /* 0x000fd00000000000 */
[----:B------:R-:W0:-:S00]  /*69f0*/  USETMAXREG.DEALLOC.CTAPOOL 0x28 ;  /* 0x00000028000079c8 */ /* 0x000e0000080e0500 */
[----:B0-----:R-:W-:-:S13]  /*6a00*/  ISETP.NE.AND P0, PT, R0, RZ, PT ;  /* 0x000000ff0000720c */ /* 0x001fda0003f05270 */
[----:B------:R-:W-:Y:S05]  /*6a10*/  @P0 EXIT ;  /* 0x000000000000094d */ /* 0x000fea0003800000 */
[----:B------:R-:W-:Y:S01]  /*6a20*/  LOP3.LUT P0, RZ, R8, 0xff, RZ, 0xc0, !PT ;  /* 0x000000ff08ff7812 */ /* 0x000fe2000780c0ff */
[----:B------:R-:W-:Y:S02]  /*6a30*/  IMAD.MOV.U32 R0, RZ, RZ, 0x1 ;  /* 0x00000001ff007424 */ /* 0x000fe400078e00ff */
[----:B------:R-:W-:-:S10]  /*6a40*/  IMAD.MOV.U32 R3, RZ, RZ, RZ ;  /* 0x000000ffff037224 */ /* 0x000fd400078e00ff */
[----:B------:R-:W-:Y:S05]  /*6a50*/  @!P0 BRA `(.L_x_168) ;  /* 0x0000000c00408947 */ /* 0x000fea0003800000 */
[----:B------:R-:W0:Y:S01]  /*6a60*/  LDC R0, c[0x0][0x28c] ;  /* 0x0000a300ff007b82 */ /* 0x000e220000000800 */
[----:B------:R-:W-:Y:S01]  /*6a70*/  ULDC UR5, c[0x0][0x658] ;  /* 0x0001960000057ab9 */ /* 0x000fe20000000800 */
[----:B------:R-:W-:Y:S01]  /*6a80*/  UMOV UR7, 0xffffffff ;  /* 0xffffffff00077882 */ /* 0x000fe20000000000 */
[----:B------:R-:W-:Y:S01]  /*6a90*/  ULDC UR6, c[0x0][0xc] ;  /* 0x0000030000067ab9 */ /* 0x000fe20000000800 */
[----:B------:R-:W-:Y:S01]  /*6aa0*/  USHF.L.U32 UR8, UR7, UR5, URZ ;  /* 0x0000000507087299 */ /* 0x000fe2000800063f */
[----:B------:R-:W-:Y:S01]  /*6ab0*/  BSSY B0, `(.L_x_168) ;  /* 0x00000ca000007945 */ /* 0x000fe20003800000 */
[----:B------:R-:W-:Y:S01]  /*6ac0*/  UMOV UR9, 0x1 ;  /* 0x0000000100097882 */ /* 0x000fe20000000000 */
[----:B------:R-:W-:Y:S01]  /*6ad0*/  ULDC UR7, c[0x0][0x10] ;  /* 0x0000040000077ab9 */ /* 0x000fe20000000800 */
[----:B------:R-:W1:Y:S01]  /*6ae0*/  S2UR UR10, SR_CgaCtaId ;  /* 0x00000000000a79c3 */ /* 0x000e620000008800 */
[----:B------:R-:W-:Y:S01]  /*6af0*/  UIMAD.WIDE.U32 UR6, UR6, UR7, URZ ;  /* 0x00000007060672a5 */ /* 0x000fe2000f8e003f */
[----:B------:R-:W-:Y:S01]  /*6b00*/  IMAD.MOV.U32 R9, RZ, RZ, 0x1 ;  /* 0x00000001ff097424 */ /* 0x000fe200078e00ff */
[----:B------:R-:W-:Y:S01]  /*6b10*/  USHF.L.U32 UR18, UR9, UR5, URZ ;  /* 0x0000000509127299 */ /* 0x000fe2000800063f */
[----:B------:R-:W-:Y:S01]  /*6b20*/  LOP3.LUT R8, R19, 0x2, RZ, 0xfc, !PT ;  /* 0x0000000213087812 */ /* 0x000fe200078efcff */
[----:B------:R-:W-:Y:S01]  /*6b30*/  ULDC UR4, c[0x0][0x600] ;  /* 0x0001800000047ab9 */ /* 0x000fe20000000800 */
[----:B------:R-:W-:Y:S01]  /*6b40*/  ULDC UR5, c[0x0][0x14] ;  /* 0x0000050000057ab9 */ /* 0x000fe20000000800 */
[----:B------:R-:W-:-:S02]  /*6b50*/  UIADD3 UR4, UR4, -0x1, URZ ;  /* 0xffffffff04047890 */ /* 0x000fc4000fffe03f */
[----:B------:R-:W-:Y:S02]  /*6b60*/  UIMAD.WIDE.U32 UR22, UR6, UR5, URZ ;  /* 0x00000005061672a5 */ /* 0x000fe4000f8e003f */
[----:B------:R-:W-:Y:S02]  /*6b70*/  UIMAD UR13, UR7, UR5, URZ ;  /* 0x00000005070d72a4 */ /* 0x000fe4000f8e023f */
[----:B------:R-:W-:Y:S02]  /*6b80*/  ULOP3.LUT UR17, URZ, UR8, URZ, 0x33, !UPT ;  /* 0x000000083f117292 */ /* 0x000fe4000f8e333f */
[----:B------:R-:W-:Y:S01]  /*6b90*/  UIADD3 UR13, UR23, UR13, URZ ;  /* 0x0000000d170d7290 */ /* 0x000fe2000fffe03f */
[----:B0-----:R-:W-:Y:S01]  /*6ba0*/  VIADD R0, R0, 0x1f ;  /* 0x0000001f00007836 */ /* 0x001fe20000000000 */
[----:B------:R-:W-:-:S04]  /*6bb0*/  ULDC.64 UR24, c[0x0][0x198] ;  /* 0x0000660000187ab9 */ /* 0x000fc80000000a00 */
[----:B------:R-:W-:Y:S01]  /*6bc0*/  SHF.R.S32.HI R3, RZ, 0x1f, R0 ;  /* 0x0000001fff037819 */ /* 0x000fe20000011400 */
[----:B-1----:R-:W-:-:S03]  /*6bd0*/  IMAD.U32 R11, RZ, RZ, UR10 ;  /* 0x0000000aff0b7e24 */ /* 0x002fc6000f8e00ff */
[----:B------:R-:W-:Y:S01]  /*6be0*/  LEA.HI R3, R3, R0, RZ, 0x5 ;  /* 0x0000000003037211 */ /* 0x000fe200078f28ff */
[----:B------:R-:W-:-:S03]  /*6bf0*/  IMAD.MOV.U32 R0, RZ, RZ, 0x1 ;  /* 0x00000001ff007424 */ /* 0x000fc600078e00ff */
[----:B------:R-:W-:Y:S01]  /*6c00*/  SHF.R.S32.HI R10, RZ, 0x5, R3 ;  /* 0x00000005ff0a7819 */ /* 0x000fe20000011403 */
[----:B------:R-:W-:-:S04]  /*6c10*/  IMAD.MOV.U32 R3, RZ, RZ, RZ ;  /* 0x000000ffff037224 */ /* 0x000fc800078e00ff */
[----:B------:R-:W-:-:S07]  /*6c20*/  VIADD R12, R10, 0x1 ;  /* 0x000000010a0c7836 */ /* 0x000fce0000000000 */
.L_x_179:
[----:B------:R-:W-:-:S03]  /*6c30*/  UMOV UR5, 0xffffffff ;  /* 0xffffffff00057882 */ /* 0x000fc60000000000 */
[----:B------:R-:W-:Y:S05]  /*6c40*/  BRA.DIV UR5, `(.L_x_169) ;  /* 0x0000000e05887947 */ /* 0x000fea000b800000 */
[----:B------:R-:W-:-:S13]  /*6c50*/  ELECT P6, URZ, PT ;  /* 0x00000000003f782f */ /* 0x000fda00038c0000 */
.L_x_189:
[----:B------:R-:W0:Y:S01]  /*6c60*/  LDC R4, c[0x0][0x28c] ;  /* 0x0000a300ff047b82 */ /* 0x000e220000000800 */
[----:B------:R-:W-:Y:S01]  /*6c70*/  BSSY B1, `(.L_x_170) ;  /* 0x000003b000017945 */ /* 0x000fe20003800000 */
[----:B0-----:R-:W-:-:S13]  /*6c80*/  ISETP.LT.OR P6, PT, R4, 0x1, !P6 ;  /* 0x000000010400780c */ /* 0x001fda00077c1670 */
[----:B------:R-:W-:Y:S05]  /*6c90*/  @P6 BRA `(.L_x_171) ;  /* 0x0000000000e06947 */ /* 0x000fea0003800000 */
[----:B------:R-:W-:Y:S02]  /*6ca0*/  IMAD R20, R20, 0x2, R11 ;  /* 0x0000000214147824 */ /* 0x000fe400078e020b */
[----:B------:R-:W-:Y:S02]  /*6cb0*/  IMAD.SHL.U32 R21, R13, 0x80, RZ ;  /* 0x000000800d157824 */ /* 0x000fe400078e00ff */
[----:B------:R-:W-:Y:S02]  /*6cc0*/  IMAD.MOV.U32 R22, RZ, RZ, RZ ;  /* 0x000000ffff167224 */ /* 0x000fe400078e00ff */
[----:B------:R-:W-:Y:S02]  /*6cd0*/  IMAD.MOV.U32 R4, RZ, RZ, R12 ;  /* 0x000000ffff047224 */ /* 0x000fe400078e000c */
[----:B------:R-:W-:Y:S02]  /*6ce0*/  IMAD.MOV.U32 R5, RZ, RZ, R0 ;  /* 0x000000ffff057224 */ /* 0x000fe400078e0000 */
[----:B------:R-:W-:-:S02]  /*6cf0*/  IMAD.MOV.U32 R14, RZ, RZ, R3 ;  /* 0x000000ffff0e7224 */ /* 0x000fc400078e0003 */
[----:B------:R-:W-:-:S07]  /*6d00*/  IMAD.SHL.U32 R15, R20, 0x40, RZ ;  /* 0x00000040140f7824 */ /* 0x000fce00078e00ff */
.L_x_174:
[----:B------:R-:W0:Y:S01]  /*6d10*/  S2UR UR5, SR_CgaCtaId ;  /* 0x00000000000579c3 */ /* 0x000e220000008800 */
[----:B------:R-:W-:Y:S02]  /*6d20*/  MOV R20, 0x400 ;  /* 0x0000040000147802 */ /* 0x000fe40000000f00 */
[----:B------:R-:W-:Y:S02]  /*6d30*/  SHF.L.U32 R7, R5, 0x1f, RZ ;  /* 0x0000001f05077819 */ /* 0x000fe400000006ff */
[----:B------:R-:W-:-:S13]  /*6d40*/  LOP3.LUT P1, RZ, R18, 0x7f, RZ, 0xc0, !PT ;  /* 0x0000007f12ff7812 */ /* 0x000fda000782c0ff */
[----:B------:R-:W1:Y:S01]  /*6d50*/  @!P1 LDC R13, c[0x0][0x500] ;  /* 0x00014000ff0d9b82 */ /* 0x000e620000000800 */
[----:B0-----:R-:W-:-:S05]  /*6d60*/  IMAD.U32 R11, RZ, RZ, UR5 ;  /* 0x00000005ff0b7e24 */ /* 0x001fca000f8e00ff */
[----:B------:R-:W-:-:S05]  /*6d70*/  LEA R23, R11, R20, 0x18 ;  /* 0x000000140b177211 */ /* 0x000fca00078ec0ff */
[----:B------:R-:W-:-:S04]  /*6d80*/  IMAD R20, R14, 0x8, R23 ;  /* 0x000000080e147824 */ /* 0x000fc800078e0217 */
[----:B------:R-:W0:Y:S02]  /*6d90*/  SYNCS.PHASECHK.TRANS64.TRYWAIT P0, [R20+URZ+0x18], R7 ;  /* 0x00001807140075a7 */ /* 0x000e24000800017f */
[----:B01----:R-:W-:Y:S05]  /*6da0*/  @!P0 BRA `(.L_x_172) ;  /* 0x0000000c00508947 */ /* 0x003fea0003800000 */
.L_x_190:
[----:B0-----:R-:W-:Y:S01]  /*6db0*/  PRMT R7, R8, 0x9910, RZ ;  /* 0x0000991008077816 */ /* 0x001fe200000000ff */
[----:B------:R0:W-:Y:S03]  /*6dc0*/  @!P1 SYNCS.ARRIVE.TRANS64 RZ, [R20+URZ], R13 ;  /* 0x0000000d14ff99a7 */ /* 0x0001e6000800003f */
[----:B------:R-:W-:-:S13]  /*6dd0*/  ISETP.NE.AND P0, PT, R7, 0x2, PT ;  /* 0x000000020700780c */ /* 0x000fda0003f05270 */
[----:B0-----:R-:W-:Y:S05]  /*6de0*/  @P0 BRA `(.L_x_173) ;  /* 0x0000000000040947 */ /* 0x001fea0003800000 */
[----:B------:R-:W-:Y:S01]  /*6df0*/  BPT.TRAP 0x1 ;  /* 0x000000040000795c */ /* 0x000fe20000300000 */
.L_x_173:
[----:B------:R-:W-:Y:S01]  /*6e00*/  IMAD R7, R14, 0x2, R11 ;  /* 0x000000020e077824 */ /* 0x000fe200078e020b */
[----:B------:R-:W-:Y:S01]  /*6e10*/  R2UR UR9, R20 ;  /* 0x00000000140972ca */ /* 0x000fe200000e0000 */
[----:B------:R-:W-:Y:S01]  /*6e20*/  VIADD R4, R4, 0xffffffff ;  /* 0xffffffff04047836 */ /* 0x000fe20000000000 */
[----:B------:R-:W-:Y:S01]  /*6e30*/  UIADD3 UR6, UP0, UR24, 0xf0, URZ ;  /* 0x000000f018067890 */ /* 0x000fe2000ff1e03f */
[----:B------:R-:W-:Y:S01]  /*6e40*/  IMAD.SHL.U32 R7, R7, 0x800, RZ ;  /* 0x0000080007077824 */ /* 0x000fe200078e00ff */
[----:B------:R-:W-:Y:S01]  /*6e50*/  R2UR UR11, R15 ;  /* 0x000000000f0b72ca */ /* 0x000fe200000e0000 */
[----:B------:R-:W-:Y:S01]  /*6e60*/  UIADD3 UR26, UP1, UR24, 0x1f0, URZ ;  /* 0x000001f0181a7890 */ /* 0x000fe2000ff3e03f */
[----:B------:R-:W-:Y:S01]  /*6e70*/  R2UR UR10, R22 ;  /* 0x00000000160a72ca */ /* 0x000fe200000e0000 */
[--C-:B------:R-:W-:Y:S01]  /*6e80*/  IMAD R7, R7, 0x2, R23.reuse ;  /* 0x0000000207077824 */ /* 0x100fe200078e0217 */
[----:B------:R-:W-:Y:S01]  /*6e90*/  R2UR UR12, R6 ;  /* 0x00000000060c72ca */ /* 0x000fe200000e0000 */
[C---:B------:R-:W-:Y:S01]  /*6ea0*/  IMAD R23, R14.reuse, 0x2000, R23 ;  /* 0x000020000e177824 */ /* 0x040fe200078e0217 */
[----:B------:R-:W-:Y:S01]  /*6eb0*/  R2UR UR19, R21 ;  /* 0x00000000151372ca */ /* 0x000fe200000e0000 */
[----:B------:R-:W-:Y:S01]  /*6ec0*/  UIADD3.X UR7, URZ, UR25, URZ, UP0, !UPT ;  /* 0x000000193f077290 */ /* 0x000fe200087fe43f */
[----:B------:R-:W-:Y:S01]  /*6ed0*/  R2UR UR5, R7 ;  /* 0x00000000070572ca */ /* 0x000fe200000e0000 */
[----:B------:R-:W-:Y:S01]  /*6ee0*/  VIADD R14, R14, 0x1 ;  /* 0x000000010e0e7836 */ /* 0x000fe20000000000 */
[----:B------:R-:W-:Y:S01]  /*6ef0*/  R2UR UR8, R23 ;  /* 0x00000000170872ca */ /* 0x000fe200000e0000 */
[----:B------:R-:W-:Y:S01]  /*6f00*/  UIADD3.X UR27, URZ, UR25, URZ, UP1, !UPT ;  /* 0x000000193f1b7290 */ /* 0x000fe20008ffe43f */
[----:B------:R-:W-:Y:S01]  /*6f10*/  ISETP.GT.AND P1, PT, R4, 0x1, PT ;  /* 0x000000010400780c */ /* 0x000fe20003f24270 */
[----:B------:R-:W-:Y:S01]  /*6f20*/  UMOV UR20, 0x30000 ;  /* 0x0003000000147882 */ /* 0x000fe20000000000 */
[----:B------:R-:W-:Y:S01]  /*6f30*/  UMOV UR14, 0x0 ;  /* 0x00000000000e7882 */ /* 0x000fe20000000000 */
[----:B------:R-:W-:Y:S01]  /*6f40*/  UMOV UR15, 0x10000000 ;  /* 0x10000000000f7882 */ /* 0x000fe20000000000 */
[----:B------:R-:W-:Y:S01]  /*6f50*/  ISETP.NE.AND P0, PT, R14, 0x3, PT ;  /* 0x000000030e00780c */ /* 0x000fe20003f05270 */
[----:B------:R-:W-:-:S03]  /*6f60*/  VIADD R22, R22, 0x20 ;  /* 0x0000002016167836 */ /* 0x000fc60000000000 */
[----:B------:R-:W-:Y:S01]  /*6f70*/  SEL R20, RZ, 0x1, P0 ;  /* 0x00000001ff147807 */ /* 0x000fe20000000000 */
[----:B------:R-:W-:Y:S01]  /*6f80*/  UIADD3 UR5, UR5, 0x100, URZ ;  /* 0x0000010005057890 */ /* 0x000fe2000fffe03f */
[----:B------:R-:W-:Y:S01]  /*6f90*/  SEL R14, R14, RZ, P0 ;  /* 0x000000ff0e0e7207 */ /* 0x000fe20000000000 */
[----:B------:R-:W-:Y:S01]  /*6fa0*/  UIADD3 UR16, UR8, 0x6100, URZ ;  /* 0x0000610008107890 */ /* 0x000fe2000fffe03f */
[----:B------:R-:W-:-:S04]  /*6fb0*/  LOP3.LUT R5, R5, R20, RZ, 0x3c, !PT ;  /* 0x0000001405057212 */ /* 0x000fc800078e3cff */
[----:B------:R-:W-:Y:S02]  /*6fc0*/  UMOV UR8, UR5 ;  /* 0x0000000500087c82 */ /* 0x000fe40008000000 */
[----:B------:R0:W-:Y:S02]  /*6fd0*/  UTMALDG.3D.MULTICAST [UR8], [UR6], UR20, desc[UR14] ;  /* 0x00000e08060073b4 */ /* 0x0001e40008011814 */
[----:B0-----:R-:W-:Y:S01]  /*6fe0*/  UMOV UR8, UR16 ;  /* 0x0000001000087c82 */ /* 0x001fe20008000000 */
[----:B------:R-:W-:Y:S02]  /*6ff0*/  UMOV UR11, UR19 ;  /* 0x00000013000b7c82 */ /* 0x000fe40008000000 */
[----:B------:R0:W-:Y:S02]  /*7000*/  UTMALDG.3D [UR8], [UR26], desc[UR14] ;  /* 0x00000e081a0075b4 */ /* 0x0001e40008011000 */
[----:B0-----:R-:W-:Y:S05]  /*7010*/  @P1 BRA `(.L_x_174) ;  /* 0xfffffffc003c1947 */ /* 0x001fea000383ffff */
.L_x_171:
[----:B------:R-:W-:Y:S05]  /*7020*/  BSYNC B1 ;  /* 0x0000000000017941 */ /* 0x000fea0003800000 */
.L_x_170:
[----:B------:R-:W-:Y:S01]  /*7030*/  LOP3.LUT P1, RZ, R9, 0xff, RZ, 0xc0, !PT ;  /* 0x000000ff09ff7812 */ /* 0x000fe2000782c0ff */
[C---:B------:R-:W-:Y:S01]  /*7040*/  IMAD.IADD R6, R10.reuse, 0x1, R3 ;  /* 0x000000010a067824 */ /* 0x040fe200078e0203 */
[----:B------:R-:W-:Y:S01]  /*7050*/  ULDC.64 UR6, c[0x0][0x650] ;  /* 0x0001940000067ab9 */ /* 0x000fe20000000a00 */
[----:B------:R-:W-:Y:S01]  /*7060*/  ISETP.GE.U32.AND P2, PT, R10, 0x3, PT ;  /* 0x000000030a00780c */ /* 0x000fe20003f46070 */
[----:B------:R-:W-:Y:S01]  /*7070*/  BSSY B1, `(.L_x_175) ;  /* 0x000006b000017945 */ /* 0x000fe20003800000 */
[----:B------:R-:W-:Y:S01]  /*7080*/  IMAD.MOV.U32 R20, RZ, RZ, -0x1 ;  /* 0xffffffffff147424 */ /* 0x000fe200078e00ff */
[----:B------:R-:W-:Y:S01]  /*7090*/  ISETP.GT.U32.AND P0, PT, R6, 0x2, PT ;  /* 0x000000020600780c */ /* 0x000fe20003f04070 */
[----:B------:R-:W-:Y:S01]  /*70a0*/  IMAD.MOV.U32 R13, RZ, RZ, -0x1 ;  /* 0xffffffffff0d7424 */ /* 0x000fe200078e00ff */
[----:B------:R-:W-:Y:S02]  /*70b0*/  PRMT R9, RZ, 0x7610, R9 ;  /* 0x00007610ff097816 */ /* 0x000fe40000000009 */
[----:B------:R-:W-:-:S03]  /*70c0*/  ISETP.LT.U32.AND P0, PT, R10, 0x3, P0 ;  /* 0x000000030a00780c */ /* 0x000fc60000701070 */
[----:B------:R-:W0:Y:S01]  /*70d0*/  @P1 S2R R11, SR_CgaCtaId ;  /* 0x00000000000b1919 */ /* 0x000e220000008800 */
[----:B------:R-:W-:-:S04]  /*70e0*/  @P1 MOV R4, 0x400 ;  /* 0x0000040000041802 */ /* 0x000fc80000000f00 */
[----:B0-----:R-:W-:Y:S01]  /*70f0*/  @P1 LEA R3, R11, R4, 0x18 ;  /* 0x000000040b031211 */ /* 0x001fe200078ec0ff */
[----:B------:R-:W-:-:S03]  /*7100*/  IMAD.WIDE.U32 R4, R6, -0x55555555, RZ ;  /* 0xaaaaaaab06047825 */ /* 0x000fc600078e00ff */
[----:B------:R0:W-:Y:S01]  /*7110*/  @P1 SYNCS.ARRIVE.TRANS64.A1T0 RZ, [R3+URZ+0x48], RZ ;  /* 0x000048ff03ff19a7 */ /* 0x0001e2000810003f */
[----:B------:R-:W-:Y:S02]  /*7120*/  IADD3 R16, P1, R16, UR22, RZ ;  /* 0x0000001610107c10 */ /* 0x000fe4000ff3e0ff */
[----:B------:R-:W-:Y:S02]  /*7130*/  SHF.R.U32.HI R5, RZ, 0x1, R5 ;  /* 0x00000001ff057819 */ /* 0x000fe40000011605 */
[----:B------:R-:W-:Y:S02]  /*7140*/  IADD3.X R17, R17, UR13, RZ, P1, !PT ;  /* 0x0000000d11117c10 */ /* 0x000fe40008ffe4ff */
[----:B------:R-:W-:Y:S02]  /*7150*/  PRMT R4, RZ, 0x7610, R4 ;  /* 0x00007610ff047816 */ /* 0x000fe40000000004 */
[----:B0-----:R-:W-:Y:S02]  /*7160*/  SEL R3, RZ, 0x1, !P0 ;  /* 0x00000001ff037807 */ /* 0x001fe40004000000 */
[----:B------:R-:W-:-:S02]  /*7170*/  ISETP.GE.U32.AND P0, PT, R16, UR6, PT ;  /* 0x0000000610007c0c */ /* 0x000fc4000bf06070 */
[----:B------:R-:W-:Y:S01]  /*7180*/  LOP3.LUT R0, R0, R3, RZ, 0x3c, !PT ;  /* 0x0000000300007212 */ /* 0x000fe200078e3cff */
[----:B------:R-:W-:Y:S01]  /*7190*/  IMAD R3, R5, -0x3, R6 ;  /* 0xfffffffd05037824 */ /* 0x000fe200078e0206 */
[----:B------:R-:W-:Y:S01]  /*71a0*/  ISETP.GE.U32.AND.EX P0, PT, R17, UR7, PT, P0 ;  /* 0x0000000711007c0c */ /* 0x000fe2000bf06100 */
[----:B------:R-:W-:Y:S01]  /*71b0*/  IMAD.MOV.U32 R6, RZ, RZ, -0x1 ;  /* 0xffffffffff067424 */ /* 0x000fe200078e00ff */
[----:B------:R-:W-:-:S11]  /*71c0*/  @P2 LOP3.LUT R0, R0, 0x1, R5, 0x78, !PT ;  /* 0x0000000100002812 */ /* 0x000fd600078e7805 */
[----:B------:R-:W-:Y:S05]  /*71d0*/  @P0 BRA `(.L_x_176) ;  /* 0x0000000400500947 */ /* 0x000fea0003800000 */
[----:B------:R-:W0:Y:S01]  /*71e0*/  S2R R15, SR_CTAID.X ;  /* 0x00000000000f7919 */ /* 0x000e220000002500 */
[----:B------:R-:W-:Y:S01]  /*71f0*/  ULDC.64 UR6, c[0x0][0x628] ;  /* 0x00018a0000067ab9 */ /* 0x000fe20000000a00 */
[----:B------:R-:W1:Y:S01]  /*7200*/  LDC R20, c[0x0][0x144] ;  /* 0x00005100ff147b82 */ /* 0x000e620000000800 */
[----:B------:R-:W-:Y:S01]  /*7210*/  ISETP.NE.U32.AND P0, PT, RZ, UR6, PT ;  /* 0x00000006ff007c0c */ /* 0x000fe2000bf05070 */
[----:B------:R-:W2:Y:S01]  /*7220*/  S2R R13, SR_CTAID.Y ;  /* 0x00000000000d7919 */ /* 0x000ea20000002600 */
[----:B------:R-:W-:Y:S01]  /*7230*/  ULDC UR8, c[0x0][0x630] ;  /* 0x00018c0000087ab9 */ /* 0x000fe20000000800 */
[----:B------:R-:W-:Y:S01]  /*7240*/  ULDC UR9, c[0x0][0x150] ;  /* 0x0000540000097ab9 */ /* 0x000fe20000000800 */
[----:B------:R-:W-:Y:S01]  /*7250*/  ISETP.NE.AND.EX P0, PT, RZ, UR7, PT, P0 ;  /* 0x00000007ff007c0c */ /* 0x000fe2000bf05300 */
[----:B------:R-:W-:Y:S02]  /*7260*/  IMAD.MOV.U32 R4, RZ, RZ, R16 ;  /* 0x000000ffff047224 */ /* 0x000fe400078e0010 */
[----:B------:R-:W-:Y:S01]  /*7270*/  IMAD.MOV.U32 R5, RZ, RZ, R17 ;  /* 0x000000ffff057224 */ /* 0x000fe200078e0011 */
[----:B0-----:R-:W-:-:S09]  /*7280*/  I2FP.F32.U32 R22, R15 ;  /* 0x0000000f00167245 */ /* 0x001fd20000201000 */
[----:B------:R-:W-:Y:S05]  /*7290*/  @!P0 BRA `(.L_x_177) ;  /* 0x0000000000288947 */ /* 0x000fea0003800000 */
[----:B------:R-:W-:Y:S02]  /*72a0*/  ULDC UR5, c[0x0][0x634] ;  /* 0x00018d0000057ab9 */ /* 0x000fe40000000800 */
[----:B------:R-:W-:-:S05]  /*72b0*/  IADD3 R5, P0, R16, UR5, RZ ;  /* 0x0000000510057c10 */ /* 0x000fca000ff1e0ff */
[----:B------:R-:W-:-:S04]  /*72c0*/  IMAD.X R21, RZ, RZ, R17, P0 ;  /* 0x000000ffff157224 */ /* 0x000fc800000e0611 */
[----:B------:R-:W-:-:S04]  /*72d0*/  IMAD.WIDE.U32 R6, R21, UR6, RZ ;  /* 0x0000000615067c25 */ /* 0x000fc8000f8e00ff */
[----:B------:R-:W-:-:S04]  /*72e0*/  IMAD.WIDE.U32 R6, P0, R5, UR7, R6 ;  /* 0x0000000705067c25 */ /* 0x000fc8000f800006 */
[----:B------:R-:W-:-:S04]  /*72f0*/  IMAD.WIDE.U32 R4, R5, UR6, RZ ;  /* 0x0000000605047c25 */ /* 0x000fc8000f8e00ff */
[----:B------:R-:W-:Y:S01]  /*7300*/  IMAD.MOV.U32 R4, RZ, RZ, R7 ;  /* 0x000000ffff047224 */ /* 0x000fe200078e0007 */
[----:B------:R-:W-:Y:S01]  /*7310*/  IADD3 RZ, P1, R5, R6, RZ ;  /* 0x0000000605ff7210 */ /* 0x000fe20007f3e0ff */
[----:B------:R-:W-:-:S04]  /*7320*/  IMAD.X R5, RZ, RZ, RZ, P0 ;  /* 0x000000ffff057224 */ /* 0x000fc800000e06ff */
[----:B------:R-:W-:-:S08]  /*7330*/  IMAD.WIDE.U32.X R4, R21, UR7, R4, P1 ;  /* 0x0000000715047c25 */ /* 0x000fd000088e0404 */
.L_x_177:
[----:B------:R-:W-:Y:S01]  /*7340*/  FMUL R22, R22, UR9 ;  /* 0x0000000916167c20 */ /* 0x000fe20008400000 */
[--C-:B------:R-:W-:Y:S01]  /*7350*/  SHF.R.U64 R14, R4, UR8, R5.reuse ;  /* 0x00000008040e7c19 */ /* 0x100fe20008001205 */
[----:B------:R-:W-:Y:S01]  /*7360*/  ULDC.64 UR6, c[0x0][0x620] ;  /* 0x0001880000067ab9 */ /* 0x000fe20000000a00 */
[----:B------:R-:W-:Y:S01]  /*7370*/  SHF.R.U32.HI R4, RZ, UR8, R5 ;  /* 0x00000008ff047c19 */ /* 0x000fe20008011605 */
[----:B------:R-:W-:Y:S01]  /*7380*/  ULDC.64 UR8, c[0x0][0x640] ;  /* 0x0001900000087ab9 */ /* 0x000fe20000000a00 */
[----:B------:R-:W-:Y:S01]  /*7390*/  IADD3 R5, P0, RZ, -R14, RZ ;  /* 0x8000000eff057210 */ /* 0x000fe20007f1e0ff */
[----:B------:R-:W0:Y:S01]  /*73a0*/  F2I.U32.TRUNC.NTZ R22, R22 ;  /* 0x0000001600167305 */ /* 0x000e22000020f000 */
[----:B------:R-:W-:-:S03]  /*73b0*/  ULDC UR5, c[0x0][0x618] ;  /* 0x0001860000057ab9 */ /* 0x000fc60000000800 */
[----:B------:R-:W-:Y:S01]  /*73c0*/  IMAD.X R4, RZ, RZ, ~R4, P0 ;  /* 0x000000ffff047224 */ /* 0x000fe200000e0e04 */
[----:B------:R-:W-:-:S03]  /*73d0*/  ISETP.NE.U32.AND P0, PT, RZ, UR8, PT ;  /* 0x00000008ff007c0c */ /* 0x000fc6000bf05070 */
[----:B------:R-:W-:Y:S01]  /*73e0*/  IMAD R4, R4, UR6, RZ ;  /* 0x0000000604047c24 */ /* 0x000fe2000f8e02ff */
[----:B------:R-:W-:-:S03]  /*73f0*/  ISETP.NE.AND.EX P0, PT, RZ, UR9, PT, P0 ;  /* 0x00000009ff007c0c */ /* 0x000fc6000bf05300 */
[C---:B------:R-:W-:Y:S02]  /*7400*/  IMAD R7, R5.reuse, UR7, R4 ;  /* 0x0000000705077c24 */ /* 0x040fe4000f8e0204 */
[----:B------:R-:W-:Y:S01]  /*7410*/  IMAD.WIDE.U32 R4, R5, UR6, R16 ;  /* 0x0000000605047c25 */ /* 0x000fe2000f8e0010 */
[----:B------:R-:W-:-:S03]  /*7420*/  ULDC UR6, c[0x0][0x154] ;  /* 0x0000550000067ab9 */ /* 0x000fc60000000800 */
[----:B0-----:R-:W-:Y:S02]  /*7430*/  IMAD.MOV R6, RZ, RZ, -R22 ;  /* 0x000000ffff067224 */ /* 0x001fe400078e0a16 */
[----:B------:R-:W-:Y:S02]  /*7440*/  IMAD.IADD R5, R5, 0x1, R7 ;  /* 0x0000000105057824 */ /* 0x000fe400078e0207 */
[----:B-1----:R-:W-:Y:S01]  /*7450*/  IMAD R15, R20, R6, R15 ;  /* 0x00000006140f7224 */ /* 0x002fe200078e020f */
[----:B--2---:R-:W-:Y:S01]  /*7460*/  I2FP.F32.U32 R6, R13 ;  /* 0x0000000d00067245 */ /* 0x004fe20000201000 */
[----:B------:R-:W0:Y:S01]  /*7470*/  LDC R20, c[0x0][0x148] ;  /* 0x00005200ff147b82 */ /* 0x000e220000000800 */
[--C-:B------:R-:W-:Y:S02]  /*7480*/  SHF.R.U64 R21, R4, UR5, R5.reuse ;  /* 0x0000000504157c19 */ /* 0x100fe40008001205 */
[----:B------:R-:W-:Y:S01]  /*7490*/  SHF.R.U32.HI R4, RZ, UR5, R5 ;  /* 0x00000005ff047c19 */ /* 0x000fe20008011605 */
[----:B------:R-:W-:Y:S01]  /*74a0*/  FMUL R6, R6, UR6 ;  /* 0x0000000606067c20 */ /* 0x000fe20008400000 */
[----:B------:R-:W-:-:S02]  /*74b0*/  ULDC UR5, c[0x0][0x608] ;  /* 0x0001820000057ab9 */ /* 0x000fc40000000800 */
[--C-:B------:R-:W-:Y:S01]  /*74c0*/  SHF.R.U64 R23, R21, UR5, R4.reuse ;  /* 0x0000000515177c19 */ /* 0x100fe20008001204 */
[----:B------:R1:W2:Y:S01]  /*74d0*/  F2I.U32.TRUNC.NTZ R24, R6 ;  /* 0x0000000600187305 */ /* 0x0002a2000020f000 */
[----:B------:R-:W-:Y:S01]  /*74e0*/  SHF.R.U32.HI R4, RZ, UR5, R4 ;  /* 0x00000005ff047c19 */ /* 0x000fe20008011604 */
[----:B------:R-:W-:-:S03]  /*74f0*/  ULDC UR5, c[0x0][0x658] ;  /* 0x0001960000057ab9 */ /* 0x000fc60000000800 */
[--C-:B------:R-:W-:Y:S02]  /*7500*/  SHF.R.U64 R22, R23, UR5, R4.reuse ;  /* 0x0000000517167c19 */ /* 0x100fe40008001204 */
[----:B------:R-:W-:-:S03]  /*7510*/  SHF.R.U32.HI R25, RZ, UR5, R4 ;  /* 0x00000005ff197c19 */ /* 0x000fc60008011604 */
[----:B------:R-:W-:Y:S02]  /*7520*/  IMAD.MOV.U32 R4, RZ, RZ, R22 ;  /* 0x000000ffff047224 */ /* 0x000fe400078e0016 */
[----:B------:R-:W-:Y:S01]  /*7530*/  IMAD.MOV.U32 R5, RZ, RZ, R25 ;  /* 0x000000ffff057224 */ /* 0x000fe200078e0019 */
[----:B-1----:R-:W-:Y:S06]  /*7540*/  @!P0 BRA `(.L_x_178) ;  /* 0x0000000000288947 */ /* 0x002fec0003800000 */
        /* <DEDUP_REMOVED lines=10> */
.L_x_178:
[----:B------:R-:W-:Y:S01]  /*75f0*/  ISETP.NE.AND P0, PT, R2, 0x1, PT ;  /* 0x000000010200780c */ /* 0x000fe20003f05270 */
[----:B------:R-:W-:Y:S01]  /*7600*/  ULDC UR5, c[0x0][0x648] ;  /* 0x0001920000057ab9 */ /* 0x000fe20000000800 */
[----:B------:R-:W-:Y:S01]  /*7610*/  LOP3.LUT R23, R23, UR17, RZ, 0xc0, !PT ;  /* 0x0000001117177c12 */ /* 0x000fe2000f8ec0ff */
[----:B--2---:R-:W-:Y:S01]  /*7620*/  IMAD.MOV R24, RZ, RZ, -R24 ;  /* 0x000000ffff187224 */ /* 0x004fe200078e0a18 */
[----:B------:R-:W-:Y:S01]  /*7630*/  SHF.R.U64 R4, R4, UR5, R5 ;  /* 0x0000000504047c19 */ /* 0x000fe20008001205 */
[----:B------:R-:W-:Y:S01]  /*7640*/  ULDC UR5, c[0x0][0x638] ;  /* 0x00018e0000057ab9 */ /* 0x000fe20000000800 */
[----:B------:R-:W-:Y:S01]  /*7650*/  LOP3.LUT R21, R21, UR4, RZ, 0xc0, !PT ;  /* 0x0000000415157c12 */ /* 0x000fe2000f8ec0ff */
[----:B------:R-:W-:Y:S01]  /*7660*/  ULDC UR6, c[0x0][0x610] ;  /* 0x0001840000067ab9 */ /* 0x000fe20000000800 */
[----:B------:R-:W-:Y:S02]  /*7670*/  IMAD.MOV.U32 R6, RZ, RZ, R14 ;  /* 0x000000ffff067224 */ /* 0x000fe400078e000e */
[----:B------:R-:W-:-:S02]  /*7680*/  IMAD.MOV R5, RZ, RZ, -R4 ;  /* 0x000000ffff057224 */ /* 0x000fc400078e0a04 */
[----:B------:R-:W-:Y:S02]  /*7690*/  IMAD R4, R4, UR18, R23 ;  /* 0x0000001204047c24 */ /* 0x000fe4000f8e0217 */
[----:B0-----:R-:W-:Y:S02]  /*76a0*/  @P0 IMAD R15, R20, R24, R13 ;  /* 0x00000018140f0224 */ /* 0x001fe400078e020d */
[----:B------:R-:W-:Y:S01]  /*76b0*/  IMAD R22, R5, UR5, R22 ;  /* 0x0000000505167c24 */ /* 0x000fe2000f8e0216 */
[----:B------:R-:W-:Y:S01]  /*76c0*/  ULDC UR5, c[0x0][0x600] ;  /* 0x0001800000057ab9 */ /* 0x000fe20000000800 */
[----:B------:R-:W-:Y:S02]  /*76d0*/  IMAD R15, R4, UR6, R15 ;  /* 0x00000006040f7c24 */ /* 0x000fe4000f8e020f */
[----:B------:R-:W-:Y:S02]  /*76e0*/  IMAD R22, R22, UR5, R21 ;  /* 0x0000000516167c24 */ /* 0x000fe4000f8e0215 */
[----:B------:R-:W-:-:S03]  /*76f0*/  IMAD.MOV.U32 R4, RZ, RZ, 0x1 ;  /* 0x00000001ff047424 */ /* 0x000fc600078e00ff */
[----:B------:R-:W-:Y:S02]  /*7700*/  SEL R13, R22, R15, !P0 ;  /* 0x0000000f160d7207 */ /* 0x000fe40004000000 */
[----:B------:R-:W-:-:S07]  /*7710*/  SEL R20, R15, R22, !P0 ;  /* 0x000000160f147207 */ /* 0x000fce0004000000 */
.L_x_176:
[----:B------:R-:W-:Y:S05]  /*7720*/  BSYNC B1 ;  /* 0x0000000000017941 */ /* 0x000fea0003800000 */
.L_x_175:
[----:B------:R-:W-:-:S13]  /*7730*/  LOP3.LUT P0, RZ, R4, 0xff, RZ, 0xc0, !PT ;  /* 0x000000ff04ff7812 */ /* 0x000fda000780c0ff */
[----:B------:R-:W-:Y:S05]  /*7740*/  @P0 BRA `(.L_x_179) ;  /* 0xfffffff400380947 */ /* 0x000fea000383ffff */
[----:B------:R-:W-:Y:S05]  /*7750*/  BSYNC B0 ;  /* 0x0000000000007941 */ /* 0x000fea0003800000 */
.L_x_168:
[----:B------:R-:W-:-:S03]  /*7760*/  UMOV UR5, 0xffffffff ;  /* 0xffffffff00057882 */ /* 0x000fc60000000000 */
[----:B------:R-:W-:Y:S05]  /*7770*/  BRA.DIV UR5, `(.L_x_180) ;  /* 0x0000000205f07947 */ /* 0x000fea000b800000 */
[----:B------:R-:W-:-:S13]  /*7780*/  ELECT P6, URZ, PT ;  /* 0x00000000003f782f */ /* 0x000fda00038c0000 */
.L_x_193:
[----:B------:R-:W-:Y:S04]  /*7790*/  BSSY B0, `(.L_x_181) ;  /* 0x0000022000007945 */ /* 0x000fe80003800000 */
[----:B------:R-:W-:Y:S05]  /*77a0*/  @!P6 BRA `(.L_x_182) ;  /* 0x000000000080e947 */ /* 0x000fea0003800000 */
[----:B------:R-:W-:-:S04]  /*77b0*/  LOP3.LUT R19, R19, 0x2, RZ, 0xfc, !PT ;  /* 0x0000000213137812 */ /* 0x000fc800078efcff */
[----:B------:R-:W-:-:S13]  /*77c0*/  ISETP.NE.AND P0, PT, R19, 0x3, PT ;  /* 0x000000031300780c */ /* 0x000fda0003f05270 */
[----:B------:R-:W-:Y:S05]  /*77d0*/  @!P0 BRA `(.L_x_183) ;  /* 0x0000000000048947 */ /* 0x000fea0003800000 */
[----:B------:R-:W-:Y:S01]  /*77e0*/  BPT.TRAP 0x1 ;  /* 0x000000040000795c */ /* 0x000fe20000300000 */
.L_x_183:
[----:B------:R-:W0:Y:S01]  /*77f0*/  S2R R5, SR_CgaCtaId ;  /* 0x0000000000057919 */ /* 0x000e220000008800 */
[----:B------:R-:W-:Y:S02]  /*7800*/  MOV R2, 0x400 ;  /* 0x0000040000027802 */ /* 0x000fe40000000f00 */
[----:B------:R-:W-:Y:S02]  /*7810*/  SHF.L.U32 R4, R0, 0x1f, RZ ;  /* 0x0000001f00047819 */ /* 0x000fe400000006ff */
[----:B0-----:R-:W-:-:S05]  /*7820*/  LEA R2, R5, R2, 0x18 ;  /* 0x0000000205027211 */ /* 0x001fca00078ec0ff */
[----:B------:R-:W-:-:S04]  /*7830*/  VIADD R2, R2, 0x18 ;  /* 0x0000001802027836 */ /* 0x000fc80000000000 */
[C---:B------:R-:W-:Y:S02]  /*7840*/  IMAD R7, R3.reuse, 0x8, R2 ;  /* 0x0000000803077824 */ /* 0x040fe400078e0202 */
[----:B------:R-:W-:Y:S02]  /*7850*/  VIADD R3, R3, 0x1 ;  /* 0x0000000103037836 */ /* 0x000fe40000000000 */
[----:B------:R-:W0:Y:S03]  /*7860*/  SYNCS.PHASECHK.TRANS64.TRYWAIT P0, [R7+URZ], R4 ;  /* 0x00000004070075a7 */ /* 0x000e26000800017f */
[----:B------:R-:W-:-:S04]  /*7870*/  ISETP.NE.AND P1, PT, R3, 0x3, PT ;  /* 0x000000030300780c */ /* 0x000fc80003f25270 */
[----:B------:R-:W-:Y:S02]  /*7880*/  SEL R5, RZ, 0x1, P1 ;  /* 0x00000001ff057807 */ /* 0x000fe40000800000 */
[----:B------:R-:W-:Y:S02]  /*7890*/  SEL R3, R3, RZ, P1 ;  /* 0x000000ff03037207 */ /* 0x000fe40000800000 */
[----:B------:R-:W-:-:S03]  /*78a0*/  LOP3.LUT R9, R0, R5, RZ, 0x3c, !PT ;  /* 0x0000000500097212 */ /* 0x000fc600078e3cff */
[----:B------:R-:W-:Y:S01]  /*78b0*/  IMAD R6, R3, 0x8, R2 ;  /* 0x0000000803067824 */ /* 0x000fe200078e0202 */
[----:B------:R-:W-:Y:S01]  /*78c0*/  SHF.L.U32 R5, R9, 0x1f, RZ ;  /* 0x0000001f09057819 */ /* 0x000fe200000006ff */
[----:B0-----:R-:W-:Y:S06]  /*78d0*/  @!P0 BRA `(.L_x_184) ;  /* 0x0000000000b88947 */ /* 0x001fec0003800000 */
.L_x_194:
[----:B------:R-:W1:Y:S01]  /*78e0*/  SYNCS.PHASECHK.TRANS64.TRYWAIT P0, [R6+URZ], R5 ;  /* 0x00000005060075a7 */ /* 0x000e62000800017f */
[----:B------:R-:W-:-:S05]  /*78f0*/  VIADD R0, R3, 0x1 ;  /* 0x0000000103007836 */ /* 0x000fca0000000000 */
[----:B------:R-:W-:-:S04]  /*7900*/  ISETP.NE.AND P1, PT, R0, 0x3, PT ;  /* 0x000000030000780c */ /* 0x000fc80003f25270 */
[----:B0-----:R-:W-:Y:S02]  /*7910*/  SEL R4, RZ, 0x1, P1 ;  /* 0x00000001ff047807 */ /* 0x001fe40000800000 */
[----:B------:R-:W-:Y:S02]  /*7920*/  SEL R3, R0, RZ, P1 ;  /* 0x000000ff00037207 */ /* 0x000fe40000800000 */
[----:B------:R-:W-:Y:S01]  /*7930*/  LOP3.LUT R0, R9, R4, RZ, 0x3c, !PT ;  /* 0x0000000409007212 */ /* 0x000fe200078e3cff */
[----:B-1----:R-:W-:Y:S06]  /*7940*/  @!P0 BRA `(.L_x_185) ;  /* 0x0000000000b08947 */ /* 0x002fec0003800000 */
.L_x_195:
[----:B------:R-:W-:Y:S01]  /*7950*/  IMAD R3, R3, 0x8, R2 ;  /* 0x0000000803037824 */ /* 0x000fe200078e0202 */
[----:B------:R-:W-:-:S07]  /*7960*/  SHF.L.U32 R0, R0, 0x1f, RZ ;  /* 0x0000001f00007819 */ /* 0x000fce00000006ff */
.L_x_186:
[----:B-1----:R1:W2:Y:S02]  /*7970*/  SYNCS.PHASECHK.TRANS64.TRYWAIT P0, [R3+URZ], R0 ;  /* 0x00000000030075a7 */ /* 0x0022a4000800017f */
[----:B--2---:R-:W-:Y:S05]  /*7980*/  @!P0 NANOSLEEP.SYNCS 0x989680 ;  /* 0x009896800000895d */ /* 0x004fea0003900000 */
[----:B------:R-:W2:Y:S02]  /*7990*/  @!P0 SYNCS.PHASECHK.TRANS64 P0, [R3+URZ], R0 ;  /* 0x00000000030085a7 */ /* 0x000ea4000800007f */
[----:B--2---:R-:W-:Y:S05]  /*79a0*/  @!P0 BRA `(.L_x_186) ;  /* 0xfffffffc00f08947 */ /* 0x004fea000383ffff */
.L_x_182:
[----:B------:R-:W-:Y:S05]  /*79b0*/  BSYNC B0 ;  /* 0x0000000000007941 */ /* 0x000fea0003800000 */
.L_x_181:
[----:B------:R-:W-:Y:S05]  /*79c0*/  EXIT ;  /* 0x000000000000794d */ /* 0x000fea0003800000 */
.L_x_21:
[----:B---3--:R3:W4:Y:S02]  /*79d0*/  SYNCS.PHASECHK.TRANS64.TRYWAIT P1, [R3+URZ], R0 ;  /* 0x00000000030075a7 */ /* 0x008724000802017f */
[----:B----4-:R-:W-:Y:S05]  /*79e0*/  @!P1 NANOSLEEP.SYNCS 0x989680 ;  /* 0x009896800000995d */ /* 0x010fea0003900000 */
[----:B------:R-:W4:Y:S02]  /*79f0*/  @!P1 SYNCS.PHASECHK.TRANS64 P1, [R3+URZ], R0 ;  /* 0x00000000030095a7 */ /* 0x000f24000802007f */
[----:B----4-:R-:W-:Y:S05]  /*7a00*/  @!P1 BRA `(.L_x_21) ;  /* 0xfffffffc00f09947 */ /* 0x010fea000383ffff */
[----:B------:R-:W-:Y:S05]  /*7a10*/  BRA `(.L_x_20) ;  /* 0xffffff9800987947 */ /* 0x000fea000383ffff */
.L_x_26:
[----:B-1----:R1:W2:Y:S02]  /*7a20*/  SYNCS.PHASECHK.TRANS64.TRYWAIT P1, [R5+URZ], R4 ;  /* 0x00000004050075a7 */ /* 0x0022a4000802017f */
[----:B--2---:R-:W-:Y:S05]  /*7a30*/  @!P1 NANOSLEEP.SYNCS 0x989680 ;  /* 0x009896800000995d */ /* 0x004fea0003900000 */
[----:B------:R-:W2:Y:S02]  /*7a40*/  @!P1 SYNCS.PHASECHK.TRANS64 P1, [R5+URZ], R4 ;  /* 0x00000004050095a7 */ /* 0x000ea4000802007f */
[----:B--2---:R-:W-:Y:S05]  /*7a50*/  @!P1 BRA `(.L_x_26) ;  /* 0xfffffffc00f09947 */ /* 0x004fea000383ffff */
[----:B------:R-:W-:Y:S05]  /*7a60*/  BRA `(.L_x_25) ;  /* 0xffffff9c00487947 */ /* 0x000fea000383ffff */
.L_x_169:
[----:B------:R-:W-:Y:S01]  /*7a70*/  BSSY B1, `(.L_x_187) ;  /* 0x0000006000017945 */ /* 0x000fe20003800000 */
[----:B------:R-:W-:-:S07]  /*7a80*/  IMAD.MOV.U32 R15, RZ, RZ, -0x1 ;  /* 0xffffffffff0f7424 */ /* 0x000fce00078e00ff */
[----:B------:R-:W-:Y:S05]  /*7a90*/  WARPSYNC.COLLECTIVE R15, `(.L_x_188) ;  /* 0x000000000f0c7348 */ /* 0x000fea0003c00000 */
[----:B------:R-:W-:Y:S02]  /*7aa0*/  ELECT P6, UR62, PT ;  /* 0x00000000003e782f */ /* 0x000fe400038c0000 */
[----:B------:R-:W-:Y:S01]  /*7ab0*/  MOV R14, UR62 ;  /* 0x0000003e000e7c02 */ /* 0x000fe20008000f00 */
[----:B------:R-:W-:Y:S10]  /*7ac0*/  ENDCOLLECTIVE ;  /* 0x000000000000791b */ /* 0x000ff40003800000 */
.L_x_188:
[----:B------:R-:W-:Y:S05]  /*7ad0*/  BSYNC B1 ;  /* 0x0000000000017941 */ /* 0x000fea0003800000 */
.L_x_187:
[----:B------:R-:W-:Y:S05]  /*7ae0*/  BRA `(.L_x_189) ;  /* 0xfffffff0005c7947 */ /* 0x000fea000383ffff */
.L_x_172:
[----:B0-----:R0:W1:Y:S02]  /*7af0*/  SYNCS.PHASECHK.TRANS64.TRYWAIT P0, [R20+URZ+0x18], R7 ;  /* 0x00001807140075a7 */ /* 0x001064000800017f */
[----:B-1----:R-:W-:Y:S05]  /*7b00*/  @!P0 NANOSLEEP.SYNCS 0x989680 ;  /* 0x009896800000895d */ /* 0x002fea0003900000 */
[----:B------:R-:W1:Y:S02]  /*7b10*/  @!P0 SYNCS.PHASECHK.TRANS64 P0, [R20+URZ+0x18], R7 ;  /* 0x00001807140085a7 */ /* 0x000e64000800007f */
[----:B-1----:R-:W-:Y:S05]  /*7b20*/  @!P0 BRA `(.L_x_172) ;  /* 0xfffffffc00f08947 */ /* 0x002fea000383ffff */
[----:B------:R-:W-:Y:S05]  /*7b30*/  BRA `(.L_x_190) ;  /* 0xfffffff0009c7947 */ /* 0x000fea000383ffff */
.L_x_180:
[----:B------:R-:W-:Y:S01]  /*7b40*/  BSSY B0, `(.L_x_191) ;  /* 0x0000006000007945 */ /* 0x000fe20003800000 */
[----:B------:R-:W-:-:S07]  /*7b50*/  IMAD.MOV.U32 R15, RZ, RZ, -0x1 ;  /* 0xffffffffff0f7424 */ /* 0x000fce00078e00ff */
[----:B------:R-:W-:Y:S05]  /*7b60*/  WARPSYNC.COLLECTIVE R15, `(.L_x_192) ;  /* 0x000000000f0c7348 */ /* 0x000fea0003c00000 */
[----:B------:R-:W-:Y:S02]  /*7b70*/  ELECT P6, UR62, PT ;  /* 0x00000000003e782f */ /* 0x000fe400038c0000 */
[----:B------:R-:W-:Y:S01]  /*7b80*/  MOV R14, UR62 ;  /* 0x0000003e000e7c02 */ /* 0x000fe20008000f00 */
[----:B------:R-:W-:Y:S10]  /*7b90*/  ENDCOLLECTIVE ;  /* 0x000000000000791b */ /* 0x000ff40003800000 */
.L_x_192:
[----:B------:R-:W-:Y:S05]  /*7ba0*/  BSYNC B0 ;  /* 0x0000000000007941 */ /* 0x000fea0003800000 */
.L_x_191:
[----:B------:R-:W-:Y:S05]  /*7bb0*/  BRA `(.L_x_193) ;  /* 0xfffffff800f47947 */ /* 0x000fea000383ffff */
.L_x_184:
[----:B0-----:R0:W1:Y:S02]  /*7bc0*/  SYNCS.PHASECHK.TRANS64.TRYWAIT P0, [R7+URZ], R4 ;  /* 0x00000004070075a7 */ /* 0x001064000800017f */
[----:B-1----:R-:W-:Y:S05]  /*7bd0*/  @!P0 NANOSLEEP.SYNCS 0x989680 ;  /* 0x009896800000895d */ /* 0x002fea0003900000 */
[----:B------:R-:W1:Y:S02]  /*7be0*/  @!P0 SYNCS.PHASECHK.TRANS64 P0, [R7+URZ], R4 ;  /* 0x00000004070085a7 */ /* 0x000e64000800007f */
[----:B-1----:R-:W-:Y:S05]  /*7bf0*/  @!P0 BRA `(.L_x_184) ;  /* 0xfffffffc00f08947 */ /* 0x002fea000383ffff */
[----:B------:R-:W-:Y:S05]  /*7c00*/  BRA `(.L_x_194) ;  /* 0xfffffffc00347947 */ /* 0x000fea000383ffff */
.L_x_185:
[----:B0-----:R0:W1:Y:S02]  /*7c10*/  SYNCS.PHASECHK.TRANS64.TRYWAIT P0, [R6+URZ], R5 ;  /* 0x00000005060075a7 */ /* 0x001064000800017f */
[----:B-1----:R-:W-:Y:S05]  /*7c20*/  @!P0 NANOSLEEP.SYNCS 0x989680 ;  /* 0x009896800000895d */ /* 0x002fea0003900000 */
[----:B------:R-:W1:Y:S02]  /*7c30*/  @!P0 SYNCS.PHASECHK.TRANS64 P0, [R6+URZ], R5 ;  /* 0x00000005060085a7 */ /* 0x000e64000800007f */
[----:B-1----:R-:W-:Y:S05]  /*7c40*/  @!P0 BRA `(.L_x_185) ;  /* 0xfffffffc00f08947 */ /* 0x002fea000383ffff */
[----:B------:R-:W-:Y:S05]  /*7c50*/  BRA `(.L_x_195) ;  /* 0xfffffffc003c7947 */ /* 0x000fea000383ffff */
.L_x_196:
[----:B------:R-:W-:-:S00]  /*7c60*/  BRA `(.L_x_196) ;  /* 0xfffffffc00fc7947 */ /* 0x000fc0000383ffff */
[----:B------:R-:W-:-:S00]  /*7c70*/  NOP ;  /* 0x0000000000007918 */ /* 0x000fc00000000000 */
        /* <DEDUP_REMOVED lines=8> */
.L_x_197:


//--------------------- .nv.global.init           --------------------------
	.section	.nv.global.init,"aw",@progbits
.nv.global.init:
	.type		$str$22,@object
	.size		$str$22,($str$23 - $str$22)
$str$22:
        /*0000*/ 	.byte	0x6b, 0x5f, 0x74, 0x69, 0x6c, 0x65, 0x5f, 0x63, 0x6f, 0x75, 0x6e, 0x74, 0x20, 0x3e, 0x3d, 0x20
        /*0010*/ 	.byte	0x31, 0x00
	.type		$str$23,@object
	.size		$str$23,(__unnamed_1 - $str$23)
$str$23:
        /*0012*/ 	.byte	0x2f, 0x74, 0x6d, 0x70, 0x2f, 0x63, 0x75, 0x74, 0x6c, 0x61, 0x73, 0x73, 0x5f, 0x73, 0x77, 0x65
        /*0022*/ 	.byte	0x65, 0x70, 0x5f, 0x73, 0x72, 0x63, 0x2f, 0x69, 0x6e, 0x63, 0x6c, 0x75, 0x64, 0x65, 0x2f, 0x63
        /*0032*/ 	.byte	0x75, 0x74, 0x6c, 0x61, 0x73, 0x73, 0x2f, 0x67, 0x65, 0x6d, 0x6d, 0x2f, 0x63, 0x6f, 0x6c, 0x6c
        /*0042*/ 	.byte	0x65, 0x63, 0x74, 0x69, 0x76, 0x65, 0x2f, 0x73, 0x6d, 0x39, 0x30, 0x5f, 0x6d, 0x6d, 0x61, 0x5f
        /*0052*/ 	.byte	0x74, 0x6d, 0x61, 0x5f, 0x67, 0x6d, 0x6d, 0x61, 0x5f, 0x73, 0x73, 0x5f, 0x77, 0x61, 0x72, 0x70
        /*0062*/ 	.byte	0x73, 0x70, 0x65, 0x63, 0x69, 0x61, 0x6c, 0x69, 0x7a, 0x65, 0x64, 0x2e, 0x68, 0x70, 0x70, 0x00
	.type		__unnamed_1,@object
	.size		__unnamed_1,(.L_0 - __unnamed_1)
__unnamed_1:
        /*0072*/ 	.byte	0x76, 0x6f, 0x69, 0x64, 0x20, 0x63, 0x75, 0x74, 0x6c, 0x61, 0x73, 0x73, 0x3a, 0x3a, 0x67, 0x65
        /* <DEDUP_REMOVED lines=180> */
        /*0bc2*/ 	.byte	0x75, 0x74, 0x65, 0x3a, 0x3a, 0x69, 0x64, 0x65, 0x6e, 0x74, 0x69, 0x74, 0x79, 0x5d, 0x00
.L_0:


//--------------------- .nv.shared._ZN7cutlass13device_kernelINS_4gemm6kernel13GemmUniversalIN4cute5tupleIJiiiiEEENS1_10collective13CollectiveMmaINS1_34MainloopSm90TmaGmmaWarpSpecializedILi3ENS5_IJNS4_1CILi1EEENSA_ILi2EEESB_EEENS1_35KernelTmaWarpSpecializedCooperativeEEENS5_IJNSA_ILi128EEESG_NSA_ILi32EEEEEENS_10bfloat16_tENS5_IJlSB_lEEESJ_SK_NS4_8TiledMMAINS4_8MMA_AtomIJNS4_4SM904GMMA28MMA_64x128x16_F32BF16BF16_SSILNSO_5MajorE0ELSQ_0ELNSO_7ScaleInE1ELSR_1EEEEEENS4_6LayoutINS5_IJSC_SB_SB_EEENS5_IJSB_NSA_ILi0EEESW_EEEEENS5_IJNS4_10UnderscoreESZ_SZ_EEEEENS4_23SM90_TMA_LOAD_MULTICASTENS4_14ComposedLayoutINS4_7SwizzleILi2ELi4ELi3EEENS4_18smem_ptr_flag_bitsILi16EEENSU_INS5_IJNSA_ILi8EEESH_EEENS5_IJSH_SB_EEEEEEEvNS4_8identityENS4_13SM90_TMA_LOADES1C_vS1D_EENS_8epilogue10collective6detail29Sm90TmaWarpSpecializedAdapterINS1H_15DefaultEpilogueISJ_SK_SK_NS1G_6thread17LinearCombinationISJ_Li1EffLNS1L_9ScaleType4KindE0ELNS_15FloatRoundStyleE2ESJ_EENS1_15EpilogueDefaultEEEEEvvEEEEvNT_6ParamsE --------------------------
	.section	.nv.shared._ZN7cutlass13device_kernelINS_4gemm6kernel13GemmUniversalIN4cute5tupleIJiiiiEEENS1_10collective13CollectiveMmaINS1_34MainloopSm90TmaGmmaWarpSpecializedILi3ENS5_IJNS4_1CILi1EEENSA_ILi2EEESB_EEENS1_35KernelTmaWarpSpecializedCooperativeEEENS5_IJNSA_ILi128EEESG_NSA_ILi32EEEEEENS_10bfloat16_tENS5_IJlSB_lEEESJ_SK_NS4_8TiledMMAINS4_8MMA_AtomIJNS4_4SM904GMMA28MMA_64x128x16_F32BF16BF16_SSILNSO_5MajorE0ELSQ_0ELNSO_7ScaleInE1ELSR_1EEEEEENS4_6LayoutINS5_IJSC_SB_SB_EEENS5_IJSB_NSA_ILi0EEESW_EEEEENS5_IJNS4_10UnderscoreESZ_SZ_EEEEENS4_23SM90_TMA_LOAD_MULTICASTENS4_14ComposedLayoutINS4_7SwizzleILi2ELi4ELi3EEENS4_18smem_ptr_flag_bitsILi16EEENSU_INS5_IJNSA_ILi8EEESH_EEENS5_IJSH_SB_EEEEEEEvNS4_8identityENS4_13SM90_TMA_LOADES1C_vS1D_EENS_8epilogue10collective6detail29Sm90TmaWarpSpecializedAdapterINS1H_15DefaultEpilogueISJ_SK_SK_NS1G_6thread17LinearCombinationISJ_Li1EffLNS1L_9ScaleType4KindE0ELNS_15FloatRoundStyleE2ESJ_EENS1_15EpilogueDefaultEEEEEvvEEEEvNT_6ParamsE,"aw",@nobits
	.sectionflags	@""
	.align	16
	.zero		1024


//--------------------- .nv.shared.reserved.0     --------------------------
	.section	.nv.shared.reserved.0,"aw",@nobits
	.weak		__nv_reservedSMEM_offset_0_alias
	.size		__nv_reservedSMEM_offset_0_alias, 0, 0
	.other		__nv_reservedSMEM_offset_0_alias,@"STO_CUDA_RESERVED_SHARED STV_DEFAULT"
__nv_reservedSMEM_offset_0_alias:
	.zero		0


//--------------------- .nv.global                --------------------------
	.section	.nv.global,"aw",@nobits
.nv.global:
	.type		_ZN39_INTERNAL_6e7846a7_4_k_cu_71228f50_28794cute1_E,@object
	.size		_ZN39_INTERNAL_6e7846a7_4_k_cu_71228f50_28794cute1_E,(_ZN39_INTERNAL_6e7846a7_4_k_cu_71228f50_28794cuda3std3__45__cpo6cbeginE - _ZN39_INTERNAL_6e7846a7_4_k_cu_71228f50_28794cute1_E)
_ZN39_INTERNAL_6e7846a7_4_k_cu_71228f50_28794cute1_E:
	.zero		1
	.type		_ZN39_INTERNAL_6e7846a7_4_k_cu_71228f50_28794cuda3std3__45__cpo6cbeginE,@object
	.size		_ZN39_INTERNAL_6e7846a7_4_k_cu_71228f50_28794cuda3std3__45__cpo6cbeginE,(_ZN39_INTERNAL_6e7846a7_4_k_cu_71228f50_28794cuda3std3__48in_placeE - _ZN39_INTERNAL_6e7846a7_4_k_cu_71228f50_28794cuda3std3__45__cpo6cbeginE)
_ZN39_INTERNAL_6e7846a7_4_k_cu_71228f50_28794cuda3std3__45__cpo6cbeginE:
	.zero		1
	.type		_ZN39_INTERNAL_6e7846a7_4_k_cu_71228f50_28794cuda3std3__48in_placeE,@object
	.size		_ZN39_INTERNAL_6e7846a7_4_k_cu_71228f50_28794cuda3std3__48in_placeE,(_ZN39_INTERNAL_6e7846a7_4_k_cu_71228f50_28794cuda3std6ranges3__45__cpo9iter_moveE - _ZN39_INTERNAL_6e7846a7_4_k_cu_71228f50_28794cuda3std3__48in_placeE)
_ZN39_INTERNAL_6e7846a7_4_k_cu_71228f50_28794cuda3std3__48in_placeE:
	.zero		1
	.type		_ZN39_INTERNAL_6e7846a7_4_k_cu_71228f50_28794cuda3std6ranges3__45__cpo9iter_moveE,@object
	.size		_ZN39_INTERNAL_6e7846a7_4_k_cu_71228f50_28794cuda3std6ranges3__45__cpo9iter_moveE,(_ZN39_INTERNAL_6e7846a7_4_k_cu_71228f50_28794cuda3std3__45__cpo5beginE - _ZN39_INTERNAL_6e7846a7_4_k_cu_71228f50_28794cuda3std6ranges3__45__cpo9iter_moveE)
_ZN39_INTERNAL_6e7846a7_4_k_cu_71228f50_28794cuda3std6ranges3__45__cpo9iter_moveE:
	.zero		1
	.type		_ZN39_INTERNAL_6e7846a7_4_k_cu_71228f50_28794cuda3std3__45__cpo5beginE,@object
	.size		_ZN39_INTERNAL_6e7846a7_4_k_cu_71228f50_28794cuda3std3__45__cpo5beginE,(_ZN39_INTERNAL_6e7846a7_4_k_cu_71228f50_28794cuda3std3__441_GLOBAL__N__6e7846a7_4_k_cu_71228f50_28796ignoreE - _ZN39_INTERNAL_6e7846a7_4_k_cu_71228f50_28794cuda3std3__45__cpo5beginE)
_ZN39_INTERNAL_6e7846a7_4_k_cu_71228f50_28794cuda3std3__45__cpo5beginE:
	.zero		1
	.type		_ZN39_INTERNAL_6e7846a7_4_k_cu_71228f50_28794cuda3std3__441_GLOBAL__N__6e7846a7_4_k_cu_71228f50_28796ignoreE,@object
	.size		_ZN39_INTERNAL_6e7846a7_4_k_cu_71228f50_28794cuda3std3__441_GLOBAL__N__6e7846a7_4_k_cu_71228f50_28796ignoreE,(_ZN39_INTERNAL_6e7846a7_4_k_cu_71228f50_28794cute7productE - _ZN39_INTERNAL_6e7846a7_4_k_cu_71228f50_28794cuda3std3__441_GLOBAL__N__6e7846a7_4_k_cu_71228f50_28796ignoreE)
_ZN39_INTERNAL_6e7846a7_4_k_cu_71228f50_28794cuda3std3__441_GLOBAL__N__6e7846a7_4_k_cu_71228f50_28796ignoreE:
	.zero		1
	.type		_ZN39_INTERNAL_6e7846a7_4_k_cu_71228f50_28794cute7productE,@object
	.size		_ZN39_INTERNAL_6e7846a7_4_k_cu_71228f50_28794cute7productE,(_ZN39_INTERNAL_6e7846a7_4_k_cu_71228f50_28794cuda3std3__45__cpo3endE - _ZN39_INTERNAL_6e7846a7_4_k_cu_71228f50_28794cute7productE)
_ZN39_INTERNAL_6e7846a7_4_k_cu_71228f50_28794cute7productE:
	.zero		1
	.type		_ZN39_INTERNAL_6e7846a7_4_k_cu_71228f50_28794cuda3std3__45__cpo3endE,@object
	.size		_ZN39_INTERNAL_6e7846a7_4_k_cu_71228f50_28794cuda3std3__45__cpo3endE,(_ZN39_INTERNAL_6e7846a7_4_k_cu_71228f50_28794cuda3std3__419piecewise_constructE - _ZN39_INTERNAL_6e7846a7_4_k_cu_71228f50_28794cuda3std3__45__cpo3endE)
_ZN39_INTERNAL_6e7846a7_4_k_cu_71228f50_28794cuda3std3__45__cpo3endE:
	.zero		1
	.type		_ZN39_INTERNAL_6e7846a7_4_k_cu_71228f50_28794cuda3std3__419piecewise_constructE,@object
	.size		_ZN39_INTERNAL_6e7846a7_4_k_cu_71228f50_28794cuda3std3__419piecewise_constructE,(_ZN39_INTERNAL_6e7846a7_4_k_cu_71228f50_28794cuda3std3__45__cpo4cendE - _ZN39_INTERNAL_6e7846a7_4_k_cu_71228f50_28794cuda3std3__419piecewise_constructE)
_ZN39_INTERNAL_6e7846a7_4_k_cu_71228f50_28794cuda3std3__419piecewise_constructE:
	.zero		1
	.type		_ZN39_INTERNAL_6e7846a7_4_k_cu_71228f50_28794cuda3std3__45__cpo4cendE,@object
	.size		_ZN39_INTERNAL_6e7846a7_4_k_cu_71228f50_28794cuda3std3__45__cpo4cendE,(_ZN39_INTERNAL_6e7846a7_4_k_cu_71228f50_28794cuda3std6ranges3__45__cpo4swapE - _ZN39_INTERNAL_6e7846a7_4_k_cu_71228f50_28794cuda3std3__45__cpo4cendE)
_ZN39_INTERNAL_6e7846a7_4_k_cu_71228f50_28794cuda3std3__45__cpo4cendE:
	.zero		1
	.type		_ZN39_INTERNAL_6e7846a7_4_k_cu_71228f50_28794cuda3std6ranges3__45__cpo4swapE,@object
	.size		_ZN39_INTERNAL_6e7846a7_4_k_cu_71228f50_28794cuda3std6ranges3__45__cpo4swapE,(.L_8 - _ZN39_INTERNAL_6e7846a7_4_k_cu_71228f50_28794cuda3std6ranges3__45__cpo4swapE)
_ZN39_INTERNAL_6e7846a7_4_k_cu_71228f50_28794cuda3std6ranges3__45__cpo4swapE:
	.zero		1
.L_8:


//--------------------- .nv.constant0._ZN7cutlass13device_kernelINS_4gemm6kernel13GemmUniversalIN4cute5tupleIJiiiiEEENS1_10collective13CollectiveMmaINS1_34MainloopSm90TmaGmmaWarpSpecializedILi3ENS5_IJNS4_1CILi1EEENSA_ILi2EEESB_EEENS1_35KernelTmaWarpSpecializedCooperativeEEENS5_IJNSA_ILi128EEESG_NSA_ILi32EEEEEENS_10bfloat16_tENS5_IJlSB_lEEESJ_SK_NS4_8TiledMMAINS4_8MMA_AtomIJNS4_4SM904GMMA28MMA_64x128x16_F32BF16BF16_SSILNSO_5MajorE0ELSQ_0ELNSO_7ScaleInE1ELSR_1EEEEEENS4_6LayoutINS5_IJSC_SB_SB_EEENS5_IJSB_NSA_ILi0EEESW_EEEEENS5_IJNS4_10UnderscoreESZ_SZ_EEEEENS4_23SM90_TMA_LOAD_MULTICASTENS4_14ComposedLayoutINS4_7SwizzleILi2ELi4ELi3EEENS4_18smem_ptr_flag_bitsILi16EEENSU_INS5_IJNSA_ILi8EEESH_EEENS5_IJSH_SB_EEEEEEEvNS4_8identityENS4_13SM90_TMA_LOADES1C_vS1D_EENS_8epilogue10collective6detail29Sm90TmaWarpSpecializedAdapterINS1H_15DefaultEpilogueISJ_SK_SK_NS1G_6thread17LinearCombinationISJ_Li1EffLNS1L_9ScaleType4KindE0ELNS_15FloatRoundStyleE2ESJ_EENS1_15EpilogueDefaultEEEEEvvEEEEvNT_6ParamsE --------------------------
	.section	.nv.constant0._ZN7cutlass13device_kernelINS_4gemm6kernel13GemmUniversalIN4cute5tupleIJiiiiEEENS1_10collective13CollectiveMmaINS1_34MainloopSm90TmaGmmaWarpSpecializedILi3ENS5_IJNS4_1CILi1EEENSA_ILi2EEESB_EEENS1_35KernelTmaWarpSpecializedCooperativeEEENS5_IJNSA_ILi128EEESG_NSA_ILi32EEEEEENS_10bfloat16_tENS5_IJlSB_lEEESJ_SK_NS4_8TiledMMAINS4_8MMA_AtomIJNS4_4SM904GMMA28MMA_64x128x16_F32BF16BF16_SSILNSO_5MajorE0ELSQ_0ELNSO_7ScaleInE1ELSR_1EEEEEENS4_6LayoutINS5_IJSC_SB_SB_EEENS5_IJSB_NSA_ILi0EEESW_EEEEENS5_IJNS4_10UnderscoreESZ_SZ_EEEEENS4_23SM90_TMA_LOAD_MULTICASTENS4_14ComposedLayoutINS4_7SwizzleILi2ELi4ELi3EEENS4_18smem_ptr_flag_bitsILi16EEENSU_INS5_IJNSA_ILi8EEESH_EEENS5_IJSH_SB_EEEEEEEvNS4_8identityENS4_13SM90_TMA_LOADES1C_vS1D_EENS_8epilogue10collective6detail29Sm90TmaWarpSpecializedAdapterINS1H_15DefaultEpilogueISJ_SK_SK_NS1G_6thread17LinearCombinationISJ_Li1EffLNS1L_9ScaleType4KindE0ELNS_15FloatRoundStyleE2ESJ_EENS1_15EpilogueDefaultEEEEEvvEEEEvNT_6ParamsE,"a",@progbits
	.sectionflags	@""
	.align	4
.nv.constant0._ZN7cutlass13device_kernelINS_4gemm6kernel13GemmUniversalIN4cute5tupleIJiiiiEEENS1_10collective13CollectiveMmaINS1_34MainloopSm90TmaGmmaWarpSpecializedILi3ENS5_IJNS4_1CILi1EEENSA_ILi2EEESB_EEENS1_35KernelTmaWarpSpecializedCooperativeEEENS5_IJNSA_ILi128EEESG_NSA_ILi32EEEEEENS_10bfloat16_tENS5_IJlSB_lEEESJ_SK_NS4_8TiledMMAINS4_8MMA_AtomIJNS4_4SM904GMMA28MMA_64x128x16_F32BF16BF16_SSILNSO_5MajorE0ELSQ_0ELNSO_7ScaleInE1ELSR_1EEEEEENS4_6LayoutINS5_IJSC_SB_SB_EEENS5_IJSB_NSA_ILi0EEESW_EEEEENS5_IJNS4_10UnderscoreESZ_SZ_EEEEENS4_23SM90_TMA_LOAD_MULTICASTENS4_14ComposedLayoutINS4_7SwizzleILi2ELi4ELi3EEENS4_18smem_ptr_flag_bitsILi16EEENSU_INS5_IJNSA_ILi8EEESH_EEENS5_IJSH_SB_EEEEEEEvNS4_8identityENS4_13SM90_TMA_LOADES1C_vS1D_EENS_8epilogue10collective6detail29Sm90TmaWarpSpecializedAdapterINS1H_15DefaultEpilogueISJ_SK_SK_NS1G_6thread17LinearCombinationISJ_Li1EffLNS1L_9ScaleType4KindE0ELNS_15FloatRoundStyleE2ESJ_EENS1_15EpilogueDefaultEEEEEvvEEEEvNT_6ParamsE:
	.zero		1664


//--------------------- SYMBOLS --------------------------

	.type		.nv.reservedSmem.offset0,@object
	.size		.nv.reservedSmem.offset0,0x4
	.type		__assertfail,@function
